//
// Generated by NVIDIA NVVM Compiler
//
// Compiler Build ID: CL-36424714
// Cuda compilation tools, release 13.0, V13.0.88
// Based on NVVM 20.0.0
//

.version 9.0
.target sm_100
.address_size 64

	// .globl	_Z21bst_sgemm_32x64x32_xnILj0ELb1EEvPK5uint2PKfS4_Pfjjjjjjjjjjj
// _ZZ21bst_sgemm_32x64x32_xnILj0ELb1EEvPK5uint2PKfS4_PfjjjjjjjjjjjE6fShare has been demoted

.visible .entry _Z21bst_sgemm_32x64x32_xnILj0ELb1EEvPK5uint2PKfS4_Pfjjjjjjjjjjj(
	.param .u64 .ptr .align 1 _Z21bst_sgemm_32x64x32_xnILj0ELb1EEvPK5uint2PKfS4_Pfjjjjjjjjjjj_param_0,
	.param .u64 .ptr .align 1 _Z21bst_sgemm_32x64x32_xnILj0ELb1EEvPK5uint2PKfS4_Pfjjjjjjjjjjj_param_1,
	.param .u64 .ptr .align 1 _Z21bst_sgemm_32x64x32_xnILj0ELb1EEvPK5uint2PKfS4_Pfjjjjjjjjjjj_param_2,
	.param .u64 .ptr .align 1 _Z21bst_sgemm_32x64x32_xnILj0ELb1EEvPK5uint2PKfS4_Pfjjjjjjjjjjj_param_3,
	.param .u32 _Z21bst_sgemm_32x64x32_xnILj0ELb1EEvPK5uint2PKfS4_Pfjjjjjjjjjjj_param_4,
	.param .u32 _Z21bst_sgemm_32x64x32_xnILj0ELb1EEvPK5uint2PKfS4_Pfjjjjjjjjjjj_param_5,
	.param .u32 _Z21bst_sgemm_32x64x32_xnILj0ELb1EEvPK5uint2PKfS4_Pfjjjjjjjjjjj_param_6,
	.param .u32 _Z21bst_sgemm_32x64x32_xnILj0ELb1EEvPK5uint2PKfS4_Pfjjjjjjjjjjj_param_7,
	.param .u32 _Z21bst_sgemm_32x64x32_xnILj0ELb1EEvPK5uint2PKfS4_Pfjjjjjjjjjjj_param_8,
	.param .u32 _Z21bst_sgemm_32x64x32_xnILj0ELb1EEvPK5uint2PKfS4_Pfjjjjjjjjjjj_param_9,
	.param .u32 _Z21bst_sgemm_32x64x32_xnILj0ELb1EEvPK5uint2PKfS4_Pfjjjjjjjjjjj_param_10,
	.param .u32 _Z21bst_sgemm_32x64x32_xnILj0ELb1EEvPK5uint2PKfS4_Pfjjjjjjjjjjj_param_11,
	.param .u32 _Z21bst_sgemm_32x64x32_xnILj0ELb1EEvPK5uint2PKfS4_Pfjjjjjjjjjjj_param_12,
	.param .u32 _Z21bst_sgemm_32x64x32_xnILj0ELb1EEvPK5uint2PKfS4_Pfjjjjjjjjjjj_param_13,
	.param .u32 _Z21bst_sgemm_32x64x32_xnILj0ELb1EEvPK5uint2PKfS4_Pfjjjjjjjjjjj_param_14
)
.maxntid 128
.minnctapersm 6
{
	.reg .pred 	%p<6>;
	.reg .b32 	%r<159>;
	.reg .b32 	%f<859>;
	.reg .b64 	%rd<52>;
	// demoted variable
	.shared .align 4 .b8 _ZZ21bst_sgemm_32x64x32_xnILj0ELb1EEvPK5uint2PKfS4_PfjjjjjjjjjjjE6fShare[12416];
	ld.param.u64 	%rd12, [_Z21bst_sgemm_32x64x32_xnILj0ELb1EEvPK5uint2PKfS4_Pfjjjjjjjjjjj_param_0];
	ld.param.u64 	%rd9, [_Z21bst_sgemm_32x64x32_xnILj0ELb1EEvPK5uint2PKfS4_Pfjjjjjjjjjjj_param_1];
	ld.param.u64 	%rd10, [_Z21bst_sgemm_32x64x32_xnILj0ELb1EEvPK5uint2PKfS4_Pfjjjjjjjjjjj_param_2];
	ld.param.u64 	%rd11, [_Z21bst_sgemm_32x64x32_xnILj0ELb1EEvPK5uint2PKfS4_Pfjjjjjjjjjjj_param_3];
	ld.param.u32 	%r28, [_Z21bst_sgemm_32x64x32_xnILj0ELb1EEvPK5uint2PKfS4_Pfjjjjjjjjjjj_param_4];
	ld.param.u32 	%r29, [_Z21bst_sgemm_32x64x32_xnILj0ELb1EEvPK5uint2PKfS4_Pfjjjjjjjjjjj_param_5];
	ld.param.u32 	%r30, [_Z21bst_sgemm_32x64x32_xnILj0ELb1EEvPK5uint2PKfS4_Pfjjjjjjjjjjj_param_6];
	ld.param.u32 	%r31, [_Z21bst_sgemm_32x64x32_xnILj0ELb1EEvPK5uint2PKfS4_Pfjjjjjjjjjjj_param_7];
	ld.param.u32 	%r32, [_Z21bst_sgemm_32x64x32_xnILj0ELb1EEvPK5uint2PKfS4_Pfjjjjjjjjjjj_param_8];
	ld.param.u32 	%r33, [_Z21bst_sgemm_32x64x32_xnILj0ELb1EEvPK5uint2PKfS4_Pfjjjjjjjjjjj_param_9];
	ld.param.u32 	%r42, [_Z21bst_sgemm_32x64x32_xnILj0ELb1EEvPK5uint2PKfS4_Pfjjjjjjjjjjj_param_10];
	ld.param.u32 	%r34, [_Z21bst_sgemm_32x64x32_xnILj0ELb1EEvPK5uint2PKfS4_Pfjjjjjjjjjjj_param_11];
	ld.param.u32 	%r35, [_Z21bst_sgemm_32x64x32_xnILj0ELb1EEvPK5uint2PKfS4_Pfjjjjjjjjjjj_param_12];
	ld.param.u32 	%r36, [_Z21bst_sgemm_32x64x32_xnILj0ELb1EEvPK5uint2PKfS4_Pfjjjjjjjjjjj_param_13];
	ld.param.u32 	%r37, [_Z21bst_sgemm_32x64x32_xnILj0ELb1EEvPK5uint2PKfS4_Pfjjjjjjjjjjj_param_14];
	cvta.to.global.u64 	%rd1, %rd12;
	mov.u32 	%r1, %tid.x;
	mov.u32 	%r39, %ctaid.x;
	// begin inline asm
	{                            
	.reg .pred p;                
	.reg .u64 res64;             
	.reg .u32 lo32, hi32;        
	setp.ne.s32 p, %r36, 1;        
	mul.wide.u32 res64, %r39, %r36;  
	mov.b64 {lo32, hi32}, res64; 
	selp.u32 hi32, hi32, %r39, p;  
	shr.u32 %r38, hi32, %r37;        
	}
	// end inline asm
	mul.lo.s32 	%r43, %r38, %r35;
	sub.s32 	%r2, %r39, %r43;
	mov.u32 	%r3, %ctaid.y;
	mov.u32 	%r4, %ctaid.z;
	sub.s32 	%r5, %r34, %r38;
	mul.lo.s32 	%r6, %r42, %r4;
	mul.wide.u32 	%rd13, %r6, 8;
	add.s64 	%rd14, %rd1, %rd13;
	mul.wide.u32 	%rd15, %r5, 8;
	add.s64 	%rd2, %rd14, %rd15;
	ld.global.nc.u32 	%r7, [%rd2+4];
	and.b32  	%r8, %r1, 15;
	shr.u32 	%r9, %r1, 4;
	setp.eq.s32 	%p1, %r7, 0;
	@%p1 bra 	$L__BB0_7;
	ld.global.nc.u32 	%r10, [%rd2];
	setp.ge.u32 	%p2, %r1, %r7;
	@%p2 bra 	$L__BB0_4;
	shl.b32 	%r11, %r30, 5;
	shl.b32 	%r44, %r1, 3;
	mov.u32 	%r45, _ZZ21bst_sgemm_32x64x32_xnILj0ELb1EEvPK5uint2PKfS4_PfjjjjjjjjjjjE6fShare;
	add.s32 	%r46, %r44, %r45;
	add.s32 	%r155, %r46, 12416;
	cvt.u64.u32 	%rd16, %r1;
	cvt.u64.u32 	%rd17, %r10;
	add.s64 	%rd18, %rd16, %rd17;
	shl.b64 	%rd19, %rd18, 3;
	add.s64 	%rd21, %rd19, %rd13;
	add.s64 	%rd51, %rd1, %rd21;
	mov.u32 	%r156, %r1;
$L__BB0_3:
	.pragma "nounroll";
	ld.global.nc.v2.u32 	{%r47, %r48}, [%rd51];
	shl.b32 	%r49, %r47, 10;
	mul.lo.s32 	%r50, %r11, %r48;
	st.shared.v2.u32 	[%r155], {%r49, %r50};
	add.s32 	%r156, %r156, 128;
	add.s32 	%r155, %r155, 1024;
	add.s64 	%rd51, %rd51, 1024;
	setp.lt.u32 	%p3, %r156, %r7;
	@%p3 bra 	$L__BB0_3;
$L__BB0_4:
	cvta.to.global.u64 	%rd6, %rd10;
	bar.sync 	0;
	and.b32  	%r64, %r1, 96;
	shl.b32 	%r65, %r1, 3;
	shl.b32 	%r66, %r1, 8;
	or.b32  	%r67, %r65, %r66;
	shl.b32 	%r57, %r1, 4;
	and.b32  	%r68, %r57, 16;
	or.b32  	%r69, %r68, %r64;
	and.b32  	%r53, %r67, 4208;
	shl.b32 	%r70, %r1, 7;
	and.b32  	%r71, %r70, 2048;
	or.b32  	%r72, %r69, %r71;
	and.b32  	%r73, %r57, 112;
	shl.b32 	%r74, %r1, 9;
	shr.u32 	%r75, %r1, 1;
	or.b32  	%r76, %r74, %r75;
	and.b32  	%r77, %r76, 3644;
	add.s32 	%r55, %r73, %r77;
	shl.b32 	%r78, %r1, 2;
	and.b32  	%r79, %r78, 64;
	add.s32 	%r51, %r72, %r79;
	shl.b32 	%r80, %r2, 6;
	shl.b32 	%r81, %r8, 2;
	mad.lo.s32 	%r82, %r32, %r3, %r78;
	mad.lo.s32 	%r59, %r33, %r4, %r82;
	mad.lo.s32 	%r83, %r28, %r3, %r81;
	mad.lo.s32 	%r84, %r30, %r9, %r83;
	mad.lo.s32 	%r85, %r31, %r4, %r84;
	add.s32 	%r61, %r85, %r80;
	// begin inline asm
	mov.b32 %r51, %r51;
	// end inline asm
	// begin inline asm
	mov.b32 %r53, %r53;
	// end inline asm
	// begin inline asm
	mov.b32 %r55, %r55;
	// end inline asm
	// begin inline asm
	mov.b32 %r57, %r57;
	// end inline asm
	// begin inline asm
	mov.b32 %r59, %r59;
	// end inline asm
	// begin inline asm
	mov.b32 %r61, %r61;
	// end inline asm
	cvt.u64.u32 	%rd7, %r59;
	shl.b32 	%r18, %r30, 3;
	mov.u32 	%r86, _ZZ21bst_sgemm_32x64x32_xnILj0ELb1EEvPK5uint2PKfS4_PfjjjjjjjjjjjE6fShare;
	add.s32 	%r19, %r86, %r55;
	add.s32 	%r20, %r86, %r57;
	add.s32 	%r21, %r86, %r51;
	add.s32 	%r22, %r86, %r53;
	neg.s32 	%r157, %r7;
	add.s32 	%r158, %r86, 12416;
	cvta.to.global.u64 	%rd8, %rd9;
	mov.f32 	%f827, 0f00000000;
	mov.f32 	%f828, %f827;
	mov.f32 	%f829, %f827;
	mov.f32 	%f830, %f827;
	mov.f32 	%f831, %f827;
	mov.f32 	%f832, %f827;
	mov.f32 	%f833, %f827;
	mov.f32 	%f834, %f827;
	mov.f32 	%f835, %f827;
	mov.f32 	%f836, %f827;
	mov.f32 	%f837, %f827;
	mov.f32 	%f838, %f827;
	mov.f32 	%f839, %f827;
	mov.f32 	%f840, %f827;
	mov.f32 	%f841, %f827;
	mov.f32 	%f842, %f827;
	mov.f32 	%f843, %f827;
	mov.f32 	%f844, %f827;
	mov.f32 	%f845, %f827;
	mov.f32 	%f846, %f827;
	mov.f32 	%f847, %f827;
	mov.f32 	%f848, %f827;
	mov.f32 	%f849, %f827;
	mov.f32 	%f850, %f827;
	mov.f32 	%f851, %f827;
	mov.f32 	%f852, %f827;
	mov.f32 	%f853, %f827;
	mov.f32 	%f854, %f827;
	mov.f32 	%f855, %f827;
	mov.f32 	%f856, %f827;
	mov.f32 	%f857, %f827;
	mov.f32 	%f858, %f827;
$L__BB0_5:
	.pragma "nounroll";
	ld.shared.v2.u32 	{%r87, %r88}, [%r158];
	cvt.u64.u32 	%rd22, %r87;
	add.s64 	%rd23, %rd22, %rd7;
	shl.b64 	%rd24, %rd23, 2;
	add.s64 	%rd25, %rd8, %rd24;
	ld.global.nc.v4.f32 	{%f66, %f67, %f68, %f69}, [%rd25];
	ld.global.nc.v4.f32 	{%f70, %f71, %f72, %f73}, [%rd25+2048];
	add.s32 	%r89, %r88, %r61;
	mul.wide.u32 	%rd26, %r89, 4;
	add.s64 	%rd27, %rd6, %rd26;
	ld.global.nc.v4.f32 	{%f74, %f75, %f76, %f77}, [%rd27];
	add.s32 	%r90, %r89, %r18;
	mul.wide.u32 	%rd28, %r90, 4;
	add.s64 	%rd29, %rd6, %rd28;
	ld.global.nc.v4.f32 	{%f78, %f79, %f80, %f81}, [%rd29];
	shl.b32 	%r91, %r30, 4;
	add.s32 	%r92, %r91, %r89;
	mul.wide.u32 	%rd30, %r92, 4;
	add.s64 	%rd31, %rd6, %rd30;
	ld.global.nc.v4.f32 	{%f82, %f83, %f84, %f85}, [%rd31];
	add.s32 	%r93, %r92, %r18;
	mul.wide.u32 	%rd32, %r93, 4;
	add.s64 	%rd33, %rd6, %rd32;
	ld.global.nc.v4.f32 	{%f86, %f87, %f88, %f89}, [%rd33];
	bar.sync 	0;
	st.shared.f32 	[%r19+8192], %f66;
	st.shared.f32 	[%r19+8320], %f67;
	st.shared.f32 	[%r19+8448], %f68;
	st.shared.f32 	[%r19+8576], %f69;
	st.shared.f32 	[%r19+8256], %f70;
	st.shared.f32 	[%r19+8384], %f71;
	st.shared.f32 	[%r19+8512], %f72;
	st.shared.f32 	[%r19+8640], %f73;
	st.shared.v4.f32 	[%r20], {%f74, %f75, %f76, %f77};
	st.shared.v4.f32 	[%r20+2048], {%f78, %f79, %f80, %f81};
	st.shared.v4.f32 	[%r20+4096], {%f82, %f83, %f84, %f85};
	st.shared.v4.f32 	[%r20+6144], {%f86, %f87, %f88, %f89};
	bar.sync 	0;
	ld.shared.v4.f32 	{%f90, %f91, %f92, %f93}, [%r21+8192];
	ld.shared.v4.f32 	{%f94, %f95, %f96, %f97}, [%r22];
	ld.shared.v4.f32 	{%f98, %f99, %f100, %f101}, [%r22+128];
	fma.rn.f32 	%f102, %f90, %f94, %f830;
	fma.rn.f32 	%f103, %f90, %f95, %f829;
	fma.rn.f32 	%f104, %f90, %f96, %f828;
	fma.rn.f32 	%f105, %f90, %f97, %f827;
	fma.rn.f32 	%f106, %f90, %f98, %f831;
	fma.rn.f32 	%f107, %f90, %f99, %f832;
	fma.rn.f32 	%f108, %f90, %f100, %f833;
	fma.rn.f32 	%f109, %f90, %f101, %f834;
	fma.rn.f32 	%f110, %f91, %f94, %f835;
	fma.rn.f32 	%f111, %f91, %f95, %f836;
	fma.rn.f32 	%f112, %f91, %f96, %f837;
	fma.rn.f32 	%f113, %f91, %f97, %f838;
	fma.rn.f32 	%f114, %f91, %f98, %f839;
	fma.rn.f32 	%f115, %f91, %f99, %f840;
	fma.rn.f32 	%f116, %f91, %f100, %f841;
	fma.rn.f32 	%f117, %f91, %f101, %f842;
	fma.rn.f32 	%f118, %f92, %f94, %f843;
	fma.rn.f32 	%f119, %f92, %f95, %f844;
	fma.rn.f32 	%f120, %f92, %f96, %f845;
	fma.rn.f32 	%f121, %f92, %f97, %f846;
	fma.rn.f32 	%f122, %f92, %f98, %f847;
	fma.rn.f32 	%f123, %f92, %f99, %f848;
	fma.rn.f32 	%f124, %f92, %f100, %f849;
	fma.rn.f32 	%f125, %f92, %f101, %f850;
	fma.rn.f32 	%f126, %f93, %f94, %f851;
	fma.rn.f32 	%f127, %f93, %f95, %f852;
	fma.rn.f32 	%f128, %f93, %f96, %f853;
	fma.rn.f32 	%f129, %f93, %f97, %f854;
	fma.rn.f32 	%f130, %f93, %f98, %f855;
	fma.rn.f32 	%f131, %f93, %f99, %f856;
	fma.rn.f32 	%f132, %f93, %f100, %f857;
	fma.rn.f32 	%f133, %f93, %f101, %f858;
	ld.shared.v4.f32 	{%f134, %f135, %f136, %f137}, [%r21+8320];
	ld.shared.v4.f32 	{%f138, %f139, %f140, %f141}, [%r22+256];
	ld.shared.v4.f32 	{%f142, %f143, %f144, %f145}, [%r22+384];
	fma.rn.f32 	%f146, %f134, %f138, %f102;
	fma.rn.f32 	%f147, %f134, %f139, %f103;
	fma.rn.f32 	%f148, %f134, %f140, %f104;
	fma.rn.f32 	%f149, %f134, %f141, %f105;
	fma.rn.f32 	%f150, %f134, %f142, %f106;
	fma.rn.f32 	%f151, %f134, %f143, %f107;
	fma.rn.f32 	%f152, %f134, %f144, %f108;
	fma.rn.f32 	%f153, %f134, %f145, %f109;
	fma.rn.f32 	%f154, %f135, %f138, %f110;
	fma.rn.f32 	%f155, %f135, %f139, %f111;
	fma.rn.f32 	%f156, %f135, %f140, %f112;
	fma.rn.f32 	%f157, %f135, %f141, %f113;
	fma.rn.f32 	%f158, %f135, %f142, %f114;
	fma.rn.f32 	%f159, %f135, %f143, %f115;
	fma.rn.f32 	%f160, %f135, %f144, %f116;
	fma.rn.f32 	%f161, %f135, %f145, %f117;
	fma.rn.f32 	%f162, %f136, %f138, %f118;
	fma.rn.f32 	%f163, %f136, %f139, %f119;
	fma.rn.f32 	%f164, %f136, %f140, %f120;
	fma.rn.f32 	%f165, %f136, %f141, %f121;
	fma.rn.f32 	%f166, %f136, %f142, %f122;
	fma.rn.f32 	%f167, %f136, %f143, %f123;
	fma.rn.f32 	%f168, %f136, %f144, %f124;
	fma.rn.f32 	%f169, %f136, %f145, %f125;
	fma.rn.f32 	%f170, %f137, %f138, %f126;
	fma.rn.f32 	%f171, %f137, %f139, %f127;
	fma.rn.f32 	%f172, %f137, %f140, %f128;
	fma.rn.f32 	%f173, %f137, %f141, %f129;
	fma.rn.f32 	%f174, %f137, %f142, %f130;
	fma.rn.f32 	%f175, %f137, %f143, %f131;
	fma.rn.f32 	%f176, %f137, %f144, %f132;
	fma.rn.f32 	%f177, %f137, %f145, %f133;
	ld.shared.v4.f32 	{%f178, %f179, %f180, %f181}, [%r21+8448];
	ld.shared.v4.f32 	{%f182, %f183, %f184, %f185}, [%r22+512];
	ld.shared.v4.f32 	{%f186, %f187, %f188, %f189}, [%r22+640];
	fma.rn.f32 	%f190, %f178, %f182, %f146;
	fma.rn.f32 	%f191, %f178, %f183, %f147;
	fma.rn.f32 	%f192, %f178, %f184, %f148;
	fma.rn.f32 	%f193, %f178, %f185, %f149;
	fma.rn.f32 	%f194, %f178, %f186, %f150;
	fma.rn.f32 	%f195, %f178, %f187, %f151;
	fma.rn.f32 	%f196, %f178, %f188, %f152;
	fma.rn.f32 	%f197, %f178, %f189, %f153;
	fma.rn.f32 	%f198, %f179, %f182, %f154;
	fma.rn.f32 	%f199, %f179, %f183, %f155;
	fma.rn.f32 	%f200, %f179, %f184, %f156;
	fma.rn.f32 	%f201, %f179, %f185, %f157;
	fma.rn.f32 	%f202, %f179, %f186, %f158;
	fma.rn.f32 	%f203, %f179, %f187, %f159;
	fma.rn.f32 	%f204, %f179, %f188, %f160;
	fma.rn.f32 	%f205, %f179, %f189, %f161;
	fma.rn.f32 	%f206, %f180, %f182, %f162;
	fma.rn.f32 	%f207, %f180, %f183, %f163;
	fma.rn.f32 	%f208, %f180, %f184, %f164;
	fma.rn.f32 	%f209, %f180, %f185, %f165;
	fma.rn.f32 	%f210, %f180, %f186, %f166;
	fma.rn.f32 	%f211, %f180, %f187, %f167;
	fma.rn.f32 	%f212, %f180, %f188, %f168;
	fma.rn.f32 	%f213, %f180, %f189, %f169;
	fma.rn.f32 	%f214, %f181, %f182, %f170;
	fma.rn.f32 	%f215, %f181, %f183, %f171;
	fma.rn.f32 	%f216, %f181, %f184, %f172;
	fma.rn.f32 	%f217, %f181, %f185, %f173;
	fma.rn.f32 	%f218, %f181, %f186, %f174;
	fma.rn.f32 	%f219, %f181, %f187, %f175;
	fma.rn.f32 	%f220, %f181, %f188, %f176;
	fma.rn.f32 	%f221, %f181, %f189, %f177;
	ld.shared.v4.f32 	{%f222, %f223, %f224, %f225}, [%r21+8576];
	ld.shared.v4.f32 	{%f226, %f227, %f228, %f229}, [%r22+768];
	ld.shared.v4.f32 	{%f230, %f231, %f232, %f233}, [%r22+896];
	fma.rn.f32 	%f234, %f222, %f226, %f190;
	fma.rn.f32 	%f235, %f222, %f227, %f191;
	fma.rn.f32 	%f236, %f222, %f228, %f192;
	fma.rn.f32 	%f237, %f222, %f229, %f193;
	fma.rn.f32 	%f238, %f222, %f230, %f194;
	fma.rn.f32 	%f239, %f222, %f231, %f195;
	fma.rn.f32 	%f240, %f222, %f232, %f196;
	fma.rn.f32 	%f241, %f222, %f233, %f197;
	fma.rn.f32 	%f242, %f223, %f226, %f198;
	fma.rn.f32 	%f243, %f223, %f227, %f199;
	fma.rn.f32 	%f244, %f223, %f228, %f200;
	fma.rn.f32 	%f245, %f223, %f229, %f201;
	fma.rn.f32 	%f246, %f223, %f230, %f202;
	fma.rn.f32 	%f247, %f223, %f231, %f203;
	fma.rn.f32 	%f248, %f223, %f232, %f204;
	fma.rn.f32 	%f249, %f223, %f233, %f205;
	fma.rn.f32 	%f250, %f224, %f226, %f206;
	fma.rn.f32 	%f251, %f224, %f227, %f207;
	fma.rn.f32 	%f252, %f224, %f228, %f208;
	fma.rn.f32 	%f253, %f224, %f229, %f209;
	fma.rn.f32 	%f254, %f224, %f230, %f210;
	fma.rn.f32 	%f255, %f224, %f231, %f211;
	fma.rn.f32 	%f256, %f224, %f232, %f212;
	fma.rn.f32 	%f257, %f224, %f233, %f213;
	fma.rn.f32 	%f258, %f225, %f226, %f214;
	fma.rn.f32 	%f259, %f225, %f227, %f215;
	fma.rn.f32 	%f260, %f225, %f228, %f216;
	fma.rn.f32 	%f261, %f225, %f229, %f217;
	fma.rn.f32 	%f262, %f225, %f230, %f218;
	fma.rn.f32 	%f263, %f225, %f231, %f219;
	fma.rn.f32 	%f264, %f225, %f232, %f220;
	fma.rn.f32 	%f265, %f225, %f233, %f221;
	ld.shared.v4.f32 	{%f266, %f267, %f268, %f269}, [%r21+8720];
	ld.shared.v4.f32 	{%f270, %f271, %f272, %f273}, [%r22+1024];
	ld.shared.v4.f32 	{%f274, %f275, %f276, %f277}, [%r22+1152];
	fma.rn.f32 	%f278, %f266, %f270, %f234;
	fma.rn.f32 	%f279, %f266, %f271, %f235;
	fma.rn.f32 	%f280, %f266, %f272, %f236;
	fma.rn.f32 	%f281, %f266, %f273, %f237;
	fma.rn.f32 	%f282, %f266, %f274, %f238;
	fma.rn.f32 	%f283, %f266, %f275, %f239;
	fma.rn.f32 	%f284, %f266, %f276, %f240;
	fma.rn.f32 	%f285, %f266, %f277, %f241;
	fma.rn.f32 	%f286, %f267, %f270, %f242;
	fma.rn.f32 	%f287, %f267, %f271, %f243;
	fma.rn.f32 	%f288, %f267, %f272, %f244;
	fma.rn.f32 	%f289, %f267, %f273, %f245;
	fma.rn.f32 	%f290, %f267, %f274, %f246;
	fma.rn.f32 	%f291, %f267, %f275, %f247;
	fma.rn.f32 	%f292, %f267, %f276, %f248;
	fma.rn.f32 	%f293, %f267, %f277, %f249;
	fma.rn.f32 	%f294, %f268, %f270, %f250;
	fma.rn.f32 	%f295, %f268, %f271, %f251;
	fma.rn.f32 	%f296, %f268, %f272, %f252;
	fma.rn.f32 	%f297, %f268, %f273, %f253;
	fma.rn.f32 	%f298, %f268, %f274, %f254;
	fma.rn.f32 	%f299, %f268, %f275, %f255;
	fma.rn.f32 	%f300, %f268, %f276, %f256;
	fma.rn.f32 	%f301, %f268, %f277, %f257;
	fma.rn.f32 	%f302, %f269, %f270, %f258;
	fma.rn.f32 	%f303, %f269, %f271, %f259;
	fma.rn.f32 	%f304, %f269, %f272, %f260;
	fma.rn.f32 	%f305, %f269, %f273, %f261;
	fma.rn.f32 	%f306, %f269, %f274, %f262;
	fma.rn.f32 	%f307, %f269, %f275, %f263;
	fma.rn.f32 	%f308, %f269, %f276, %f264;
	fma.rn.f32 	%f309, %f269, %f277, %f265;
	ld.shared.v4.f32 	{%f310, %f311, %f312, %f313}, [%r21+8848];
	ld.shared.v4.f32 	{%f314, %f315, %f316, %f317}, [%r22+1280];
	ld.shared.v4.f32 	{%f318, %f319, %f320, %f321}, [%r22+1408];
	fma.rn.f32 	%f322, %f310, %f314, %f278;
	fma.rn.f32 	%f323, %f310, %f315, %f279;
	fma.rn.f32 	%f324, %f310, %f316, %f280;
	fma.rn.f32 	%f325, %f310, %f317, %f281;
	fma.rn.f32 	%f326, %f310, %f318, %f282;
	fma.rn.f32 	%f327, %f310, %f319, %f283;
	fma.rn.f32 	%f328, %f310, %f320, %f284;
	fma.rn.f32 	%f329, %f310, %f321, %f285;
	fma.rn.f32 	%f330, %f311, %f314, %f286;
	fma.rn.f32 	%f331, %f311, %f315, %f287;
	fma.rn.f32 	%f332, %f311, %f316, %f288;
	fma.rn.f32 	%f333, %f311, %f317, %f289;
	fma.rn.f32 	%f334, %f311, %f318, %f290;
	fma.rn.f32 	%f335, %f311, %f319, %f291;
	fma.rn.f32 	%f336, %f311, %f320, %f292;
	fma.rn.f32 	%f337, %f311, %f321, %f293;
	fma.rn.f32 	%f338, %f312, %f314, %f294;
	fma.rn.f32 	%f339, %f312, %f315, %f295;
	fma.rn.f32 	%f340, %f312, %f316, %f296;
	fma.rn.f32 	%f341, %f312, %f317, %f297;
	fma.rn.f32 	%f342, %f312, %f318, %f298;
	fma.rn.f32 	%f343, %f312, %f319, %f299;
	fma.rn.f32 	%f344, %f312, %f320, %f300;
	fma.rn.f32 	%f345, %f312, %f321, %f301;
	fma.rn.f32 	%f346, %f313, %f314, %f302;
	fma.rn.f32 	%f347, %f313, %f315, %f303;
	fma.rn.f32 	%f348, %f313, %f316, %f304;
	fma.rn.f32 	%f349, %f313, %f317, %f305;
	fma.rn.f32 	%f350, %f313, %f318, %f306;
	fma.rn.f32 	%f351, %f313, %f319, %f307;
	fma.rn.f32 	%f352, %f313, %f320, %f308;
	fma.rn.f32 	%f353, %f313, %f321, %f309;
	ld.shared.v4.f32 	{%f354, %f355, %f356, %f357}, [%r21+8976];
	ld.shared.v4.f32 	{%f358, %f359, %f360, %f361}, [%r22+1536];
	ld.shared.v4.f32 	{%f362, %f363, %f364, %f365}, [%r22+1664];
	fma.rn.f32 	%f366, %f354, %f358, %f322;
	fma.rn.f32 	%f367, %f354, %f359, %f323;
	fma.rn.f32 	%f368, %f354, %f360, %f324;
	fma.rn.f32 	%f369, %f354, %f361, %f325;
	fma.rn.f32 	%f370, %f354, %f362, %f326;
	fma.rn.f32 	%f371, %f354, %f363, %f327;
	fma.rn.f32 	%f372, %f354, %f364, %f328;
	fma.rn.f32 	%f373, %f354, %f365, %f329;
	fma.rn.f32 	%f374, %f355, %f358, %f330;
	fma.rn.f32 	%f375, %f355, %f359, %f331;
	fma.rn.f32 	%f376, %f355, %f360, %f332;
	fma.rn.f32 	%f377, %f355, %f361, %f333;
	fma.rn.f32 	%f378, %f355, %f362, %f334;
	fma.rn.f32 	%f379, %f355, %f363, %f335;
	fma.rn.f32 	%f380, %f355, %f364, %f336;
	fma.rn.f32 	%f381, %f355, %f365, %f337;
	fma.rn.f32 	%f382, %f356, %f358, %f338;
	fma.rn.f32 	%f383, %f356, %f359, %f339;
	fma.rn.f32 	%f384, %f356, %f360, %f340;
	fma.rn.f32 	%f385, %f356, %f361, %f341;
	fma.rn.f32 	%f386, %f356, %f362, %f342;
	fma.rn.f32 	%f387, %f356, %f363, %f343;
	fma.rn.f32 	%f388, %f356, %f364, %f344;
	fma.rn.f32 	%f389, %f356, %f365, %f345;
	fma.rn.f32 	%f390, %f357, %f358, %f346;
	fma.rn.f32 	%f391, %f357, %f359, %f347;
	fma.rn.f32 	%f392, %f357, %f360, %f348;
	fma.rn.f32 	%f393, %f357, %f361, %f349;
	fma.rn.f32 	%f394, %f357, %f362, %f350;
	fma.rn.f32 	%f395, %f357, %f363, %f351;
	fma.rn.f32 	%f396, %f357, %f364, %f352;
	fma.rn.f32 	%f397, %f357, %f365, %f353;
	ld.shared.v4.f32 	{%f398, %f399, %f400, %f401}, [%r21+9104];
	ld.shared.v4.f32 	{%f402, %f403, %f404, %f405}, [%r22+1792];
	ld.shared.v4.f32 	{%f406, %f407, %f408, %f409}, [%r22+1920];
	fma.rn.f32 	%f410, %f398, %f402, %f366;
	fma.rn.f32 	%f411, %f398, %f403, %f367;
	fma.rn.f32 	%f412, %f398, %f404, %f368;
	fma.rn.f32 	%f413, %f398, %f405, %f369;
	fma.rn.f32 	%f414, %f398, %f406, %f370;
	fma.rn.f32 	%f415, %f398, %f407, %f371;
	fma.rn.f32 	%f416, %f398, %f408, %f372;
	fma.rn.f32 	%f417, %f398, %f409, %f373;
	fma.rn.f32 	%f418, %f399, %f402, %f374;
	fma.rn.f32 	%f419, %f399, %f403, %f375;
	fma.rn.f32 	%f420, %f399, %f404, %f376;
	fma.rn.f32 	%f421, %f399, %f405, %f377;
	fma.rn.f32 	%f422, %f399, %f406, %f378;
	fma.rn.f32 	%f423, %f399, %f407, %f379;
	fma.rn.f32 	%f424, %f399, %f408, %f380;
	fma.rn.f32 	%f425, %f399, %f409, %f381;
	fma.rn.f32 	%f426, %f400, %f402, %f382;
	fma.rn.f32 	%f427, %f400, %f403, %f383;
	fma.rn.f32 	%f428, %f400, %f404, %f384;
	fma.rn.f32 	%f429, %f400, %f405, %f385;
	fma.rn.f32 	%f430, %f400, %f406, %f386;
	fma.rn.f32 	%f431, %f400, %f407, %f387;
	fma.rn.f32 	%f432, %f400, %f408, %f388;
	fma.rn.f32 	%f433, %f400, %f409, %f389;
	fma.rn.f32 	%f434, %f401, %f402, %f390;
	fma.rn.f32 	%f435, %f401, %f403, %f391;
	fma.rn.f32 	%f436, %f401, %f404, %f392;
	fma.rn.f32 	%f437, %f401, %f405, %f393;
	fma.rn.f32 	%f438, %f401, %f406, %f394;
	fma.rn.f32 	%f439, %f401, %f407, %f395;
	fma.rn.f32 	%f440, %f401, %f408, %f396;
	fma.rn.f32 	%f441, %f401, %f409, %f397;
	ld.shared.v4.f32 	{%f442, %f443, %f444, %f445}, [%r21+9248];
	ld.shared.v4.f32 	{%f446, %f447, %f448, %f449}, [%r22+2048];
	ld.shared.v4.f32 	{%f450, %f451, %f452, %f453}, [%r22+2176];
	fma.rn.f32 	%f454, %f442, %f446, %f410;
	fma.rn.f32 	%f455, %f442, %f447, %f411;
	fma.rn.f32 	%f456, %f442, %f448, %f412;
	fma.rn.f32 	%f457, %f442, %f449, %f413;
	fma.rn.f32 	%f458, %f442, %f450, %f414;
	fma.rn.f32 	%f459, %f442, %f451, %f415;
	fma.rn.f32 	%f460, %f442, %f452, %f416;
	fma.rn.f32 	%f461, %f442, %f453, %f417;
	fma.rn.f32 	%f462, %f443, %f446, %f418;
	fma.rn.f32 	%f463, %f443, %f447, %f419;
	fma.rn.f32 	%f464, %f443, %f448, %f420;
	fma.rn.f32 	%f465, %f443, %f449, %f421;
	fma.rn.f32 	%f466, %f443, %f450, %f422;
	fma.rn.f32 	%f467, %f443, %f451, %f423;
	fma.rn.f32 	%f468, %f443, %f452, %f424;
	fma.rn.f32 	%f469, %f443, %f453, %f425;
	fma.rn.f32 	%f470, %f444, %f446, %f426;
	fma.rn.f32 	%f471, %f444, %f447, %f427;
	fma.rn.f32 	%f472, %f444, %f448, %f428;
	fma.rn.f32 	%f473, %f444, %f449, %f429;
	fma.rn.f32 	%f474, %f444, %f450, %f430;
	fma.rn.f32 	%f475, %f444, %f451, %f431;
	fma.rn.f32 	%f476, %f444, %f452, %f432;
	fma.rn.f32 	%f477, %f444, %f453, %f433;
	fma.rn.f32 	%f478, %f445, %f446, %f434;
	fma.rn.f32 	%f479, %f445, %f447, %f435;
	fma.rn.f32 	%f480, %f445, %f448, %f436;
	fma.rn.f32 	%f481, %f445, %f449, %f437;
	fma.rn.f32 	%f482, %f445, %f450, %f438;
	fma.rn.f32 	%f483, %f445, %f451, %f439;
	fma.rn.f32 	%f484, %f445, %f452, %f440;
	fma.rn.f32 	%f485, %f445, %f453, %f441;
	ld.shared.v4.f32 	{%f486, %f487, %f488, %f489}, [%r21+9376];
	ld.shared.v4.f32 	{%f490, %f491, %f492, %f493}, [%r22+2304];
	ld.shared.v4.f32 	{%f494, %f495, %f496, %f497}, [%r22+2432];
	fma.rn.f32 	%f498, %f486, %f490, %f454;
	fma.rn.f32 	%f499, %f486, %f491, %f455;
	fma.rn.f32 	%f500, %f486, %f492, %f456;
	fma.rn.f32 	%f501, %f486, %f493, %f457;
	fma.rn.f32 	%f502, %f486, %f494, %f458;
	fma.rn.f32 	%f503, %f486, %f495, %f459;
	fma.rn.f32 	%f504, %f486, %f496, %f460;
	fma.rn.f32 	%f505, %f486, %f497, %f461;
	fma.rn.f32 	%f506, %f487, %f490, %f462;
	fma.rn.f32 	%f507, %f487, %f491, %f463;
	fma.rn.f32 	%f508, %f487, %f492, %f464;
	fma.rn.f32 	%f509, %f487, %f493, %f465;
	fma.rn.f32 	%f510, %f487, %f494, %f466;
	fma.rn.f32 	%f511, %f487, %f495, %f467;
	fma.rn.f32 	%f512, %f487, %f496, %f468;
	fma.rn.f32 	%f513, %f487, %f497, %f469;
	fma.rn.f32 	%f514, %f488, %f490, %f470;
	fma.rn.f32 	%f515, %f488, %f491, %f471;
	fma.rn.f32 	%f516, %f488, %f492, %f472;
	fma.rn.f32 	%f517, %f488, %f493, %f473;
	fma.rn.f32 	%f518, %f488, %f494, %f474;
	fma.rn.f32 	%f519, %f488, %f495, %f475;
	fma.rn.f32 	%f520, %f488, %f496, %f476;
	fma.rn.f32 	%f521, %f488, %f497, %f477;
	fma.rn.f32 	%f522, %f489, %f490, %f478;
	fma.rn.f32 	%f523, %f489, %f491, %f479;
	fma.rn.f32 	%f524, %f489, %f492, %f480;
	fma.rn.f32 	%f525, %f489, %f493, %f481;
	fma.rn.f32 	%f526, %f489, %f494, %f482;
	fma.rn.f32 	%f527, %f489, %f495, %f483;
	fma.rn.f32 	%f528, %f489, %f496, %f484;
	fma.rn.f32 	%f529, %f489, %f497, %f485;
	ld.shared.v4.f32 	{%f530, %f531, %f532, %f533}, [%r21+9504];
	ld.shared.v4.f32 	{%f534, %f535, %f536, %f537}, [%r22+2560];
	ld.shared.v4.f32 	{%f538, %f539, %f540, %f541}, [%r22+2688];
	fma.rn.f32 	%f542, %f530, %f534, %f498;
	fma.rn.f32 	%f543, %f530, %f535, %f499;
	fma.rn.f32 	%f544, %f530, %f536, %f500;
	fma.rn.f32 	%f545, %f530, %f537, %f501;
	fma.rn.f32 	%f546, %f530, %f538, %f502;
	fma.rn.f32 	%f547, %f530, %f539, %f503;
	fma.rn.f32 	%f548, %f530, %f540, %f504;
	fma.rn.f32 	%f549, %f530, %f541, %f505;
	fma.rn.f32 	%f550, %f531, %f534, %f506;
	fma.rn.f32 	%f551, %f531, %f535, %f507;
	fma.rn.f32 	%f552, %f531, %f536, %f508;
	fma.rn.f32 	%f553, %f531, %f537, %f509;
	fma.rn.f32 	%f554, %f531, %f538, %f510;
	fma.rn.f32 	%f555, %f531, %f539, %f511;
	fma.rn.f32 	%f556, %f531, %f540, %f512;
	fma.rn.f32 	%f557, %f531, %f541, %f513;
	fma.rn.f32 	%f558, %f532, %f534, %f514;
	fma.rn.f32 	%f559, %f532, %f535, %f515;
	fma.rn.f32 	%f560, %f532, %f536, %f516;
	fma.rn.f32 	%f561, %f532, %f537, %f517;
	fma.rn.f32 	%f562, %f532, %f538, %f518;
	fma.rn.f32 	%f563, %f532, %f539, %f519;
	fma.rn.f32 	%f564, %f532, %f540, %f520;
	fma.rn.f32 	%f565, %f532, %f541, %f521;
	fma.rn.f32 	%f566, %f533, %f534, %f522;
	fma.rn.f32 	%f567, %f533, %f535, %f523;
	fma.rn.f32 	%f568, %f533, %f536, %f524;
	fma.rn.f32 	%f569, %f533, %f537, %f525;
	fma.rn.f32 	%f570, %f533, %f538, %f526;
	fma.rn.f32 	%f571, %f533, %f539, %f527;
	fma.rn.f32 	%f572, %f533, %f540, %f528;
	fma.rn.f32 	%f573, %f533, %f541, %f529;
	ld.shared.v4.f32 	{%f574, %f575, %f576, %f577}, [%r21+9632];
	ld.shared.v4.f32 	{%f578, %f579, %f580, %f581}, [%r22+2816];
	ld.shared.v4.f32 	{%f582, %f583, %f584, %f585}, [%r22+2944];
	fma.rn.f32 	%f586, %f574, %f578, %f542;
	fma.rn.f32 	%f587, %f574, %f579, %f543;
	fma.rn.f32 	%f588, %f574, %f580, %f544;
	fma.rn.f32 	%f589, %f574, %f581, %f545;
	fma.rn.f32 	%f590, %f574, %f582, %f546;
	fma.rn.f32 	%f591, %f574, %f583, %f547;
	fma.rn.f32 	%f592, %f574, %f584, %f548;
	fma.rn.f32 	%f593, %f574, %f585, %f549;
	fma.rn.f32 	%f594, %f575, %f578, %f550;
	fma.rn.f32 	%f595, %f575, %f579, %f551;
	fma.rn.f32 	%f596, %f575, %f580, %f552;
	fma.rn.f32 	%f597, %f575, %f581, %f553;
	fma.rn.f32 	%f598, %f575, %f582, %f554;
	fma.rn.f32 	%f599, %f575, %f583, %f555;
	fma.rn.f32 	%f600, %f575, %f584, %f556;
	fma.rn.f32 	%f601, %f575, %f585, %f557;
	fma.rn.f32 	%f602, %f576, %f578, %f558;
	fma.rn.f32 	%f603, %f576, %f579, %f559;
	fma.rn.f32 	%f604, %f576, %f580, %f560;
	fma.rn.f32 	%f605, %f576, %f581, %f561;
	fma.rn.f32 	%f606, %f576, %f582, %f562;
	fma.rn.f32 	%f607, %f576, %f583, %f563;
	fma.rn.f32 	%f608, %f576, %f584, %f564;
	fma.rn.f32 	%f609, %f576, %f585, %f565;
	fma.rn.f32 	%f610, %f577, %f578, %f566;
	fma.rn.f32 	%f611, %f577, %f579, %f567;
	fma.rn.f32 	%f612, %f577, %f580, %f568;
	fma.rn.f32 	%f613, %f577, %f581, %f569;
	fma.rn.f32 	%f614, %f577, %f582, %f570;
	fma.rn.f32 	%f615, %f577, %f583, %f571;
	fma.rn.f32 	%f616, %f577, %f584, %f572;
	fma.rn.f32 	%f617, %f577, %f585, %f573;
	ld.shared.v4.f32 	{%f618, %f619, %f620, %f621}, [%r21+9776];
	ld.shared.v4.f32 	{%f622, %f623, %f624, %f625}, [%r22+3072];
	ld.shared.v4.f32 	{%f626, %f627, %f628, %f629}, [%r22+3200];
	fma.rn.f32 	%f630, %f618, %f622, %f586;
	fma.rn.f32 	%f631, %f618, %f623, %f587;
	fma.rn.f32 	%f632, %f618, %f624, %f588;
	fma.rn.f32 	%f633, %f618, %f625, %f589;
	fma.rn.f32 	%f634, %f618, %f626, %f590;
	fma.rn.f32 	%f635, %f618, %f627, %f591;
	fma.rn.f32 	%f636, %f618, %f628, %f592;
	fma.rn.f32 	%f637, %f618, %f629, %f593;
	fma.rn.f32 	%f638, %f619, %f622, %f594;
	fma.rn.f32 	%f639, %f619, %f623, %f595;
	fma.rn.f32 	%f640, %f619, %f624, %f596;
	fma.rn.f32 	%f641, %f619, %f625, %f597;
	fma.rn.f32 	%f642, %f619, %f626, %f598;
	fma.rn.f32 	%f643, %f619, %f627, %f599;
	fma.rn.f32 	%f644, %f619, %f628, %f600;
	fma.rn.f32 	%f645, %f619, %f629, %f601;
	fma.rn.f32 	%f646, %f620, %f622, %f602;
	fma.rn.f32 	%f647, %f620, %f623, %f603;
	fma.rn.f32 	%f648, %f620, %f624, %f604;
	fma.rn.f32 	%f649, %f620, %f625, %f605;
	fma.rn.f32 	%f650, %f620, %f626, %f606;
	fma.rn.f32 	%f651, %f620, %f627, %f607;
	fma.rn.f32 	%f652, %f620, %f628, %f608;
	fma.rn.f32 	%f653, %f620, %f629, %f609;
	fma.rn.f32 	%f654, %f621, %f622, %f610;
	fma.rn.f32 	%f655, %f621, %f623, %f611;
	fma.rn.f32 	%f656, %f621, %f624, %f612;
	fma.rn.f32 	%f657, %f621, %f625, %f613;
	fma.rn.f32 	%f658, %f621, %f626, %f614;
	fma.rn.f32 	%f659, %f621, %f627, %f615;
	fma.rn.f32 	%f660, %f621, %f628, %f616;
	fma.rn.f32 	%f661, %f621, %f629, %f617;
	ld.shared.v4.f32 	{%f662, %f663, %f664, %f665}, [%r21+9904];
	ld.shared.v4.f32 	{%f666, %f667, %f668, %f669}, [%r22+3328];
	ld.shared.v4.f32 	{%f670, %f671, %f672, %f673}, [%r22+3456];
	fma.rn.f32 	%f674, %f662, %f666, %f630;
	fma.rn.f32 	%f675, %f662, %f667, %f631;
	fma.rn.f32 	%f676, %f662, %f668, %f632;
	fma.rn.f32 	%f677, %f662, %f669, %f633;
	fma.rn.f32 	%f678, %f662, %f670, %f634;
	fma.rn.f32 	%f679, %f662, %f671, %f635;
	fma.rn.f32 	%f680, %f662, %f672, %f636;
	fma.rn.f32 	%f681, %f662, %f673, %f637;
	fma.rn.f32 	%f682, %f663, %f666, %f638;
	fma.rn.f32 	%f683, %f663, %f667, %f639;
	fma.rn.f32 	%f684, %f663, %f668, %f640;
	fma.rn.f32 	%f685, %f663, %f669, %f641;
	fma.rn.f32 	%f686, %f663, %f670, %f642;
	fma.rn.f32 	%f687, %f663, %f671, %f643;
	fma.rn.f32 	%f688, %f663, %f672, %f644;
	fma.rn.f32 	%f689, %f663, %f673, %f645;
	fma.rn.f32 	%f690, %f664, %f666, %f646;
	fma.rn.f32 	%f691, %f664, %f667, %f647;
	fma.rn.f32 	%f692, %f664, %f668, %f648;
	fma.rn.f32 	%f693, %f664, %f669, %f649;
	fma.rn.f32 	%f694, %f664, %f670, %f650;
	fma.rn.f32 	%f695, %f664, %f671, %f651;
	fma.rn.f32 	%f696, %f664, %f672, %f652;
	fma.rn.f32 	%f697, %f664, %f673, %f653;
	fma.rn.f32 	%f698, %f665, %f666, %f654;
	fma.rn.f32 	%f699, %f665, %f667, %f655;
	fma.rn.f32 	%f700, %f665, %f668, %f656;
	fma.rn.f32 	%f701, %f665, %f669, %f657;
	fma.rn.f32 	%f702, %f665, %f670, %f658;
	fma.rn.f32 	%f703, %f665, %f671, %f659;
	fma.rn.f32 	%f704, %f665, %f672, %f660;
	fma.rn.f32 	%f705, %f665, %f673, %f661;
	ld.shared.v4.f32 	{%f706, %f707, %f708, %f709}, [%r21+10032];
	ld.shared.v4.f32 	{%f710, %f711, %f712, %f713}, [%r22+3584];
	ld.shared.v4.f32 	{%f714, %f715, %f716, %f717}, [%r22+3712];
	fma.rn.f32 	%f718, %f706, %f710, %f674;
	fma.rn.f32 	%f719, %f706, %f711, %f675;
	fma.rn.f32 	%f720, %f706, %f712, %f676;
	fma.rn.f32 	%f721, %f706, %f713, %f677;
	fma.rn.f32 	%f722, %f706, %f714, %f678;
	fma.rn.f32 	%f723, %f706, %f715, %f679;
	fma.rn.f32 	%f724, %f706, %f716, %f680;
	fma.rn.f32 	%f725, %f706, %f717, %f681;
	fma.rn.f32 	%f726, %f707, %f710, %f682;
	fma.rn.f32 	%f727, %f707, %f711, %f683;
	fma.rn.f32 	%f728, %f707, %f712, %f684;
	fma.rn.f32 	%f729, %f707, %f713, %f685;
	fma.rn.f32 	%f730, %f707, %f714, %f686;
	fma.rn.f32 	%f731, %f707, %f715, %f687;
	fma.rn.f32 	%f732, %f707, %f716, %f688;
	fma.rn.f32 	%f733, %f707, %f717, %f689;
	fma.rn.f32 	%f734, %f708, %f710, %f690;
	fma.rn.f32 	%f735, %f708, %f711, %f691;
	fma.rn.f32 	%f736, %f708, %f712, %f692;
	fma.rn.f32 	%f737, %f708, %f713, %f693;
	fma.rn.f32 	%f738, %f708, %f714, %f694;
	fma.rn.f32 	%f739, %f708, %f715, %f695;
	fma.rn.f32 	%f740, %f708, %f716, %f696;
	fma.rn.f32 	%f741, %f708, %f717, %f697;
	fma.rn.f32 	%f742, %f709, %f710, %f698;
	fma.rn.f32 	%f743, %f709, %f711, %f699;
	fma.rn.f32 	%f744, %f709, %f712, %f700;
	fma.rn.f32 	%f745, %f709, %f713, %f701;
	fma.rn.f32 	%f746, %f709, %f714, %f702;
	fma.rn.f32 	%f747, %f709, %f715, %f703;
	fma.rn.f32 	%f748, %f709, %f716, %f704;
	fma.rn.f32 	%f749, %f709, %f717, %f705;
	ld.shared.v4.f32 	{%f750, %f751, %f752, %f753}, [%r21+10160];
	ld.shared.v4.f32 	{%f754, %f755, %f756, %f757}, [%r22+3840];
	ld.shared.v4.f32 	{%f758, %f759, %f760, %f761}, [%r22+3968];
	fma.rn.f32 	%f830, %f750, %f754, %f718;
	fma.rn.f32 	%f829, %f750, %f755, %f719;
	fma.rn.f32 	%f828, %f750, %f756, %f720;
	fma.rn.f32 	%f827, %f750, %f757, %f721;
	fma.rn.f32 	%f831, %f750, %f758, %f722;
	fma.rn.f32 	%f832, %f750, %f759, %f723;
	fma.rn.f32 	%f833, %f750, %f760, %f724;
	fma.rn.f32 	%f834, %f750, %f761, %f725;
	fma.rn.f32 	%f835, %f751, %f754, %f726;
	fma.rn.f32 	%f836, %f751, %f755, %f727;
	fma.rn.f32 	%f837, %f751, %f756, %f728;
	fma.rn.f32 	%f838, %f751, %f757, %f729;
	fma.rn.f32 	%f839, %f751, %f758, %f730;
	fma.rn.f32 	%f840, %f751, %f759, %f731;
	fma.rn.f32 	%f841, %f751, %f760, %f732;
	fma.rn.f32 	%f842, %f751, %f761, %f733;
	fma.rn.f32 	%f843, %f752, %f754, %f734;
	fma.rn.f32 	%f844, %f752, %f755, %f735;
	fma.rn.f32 	%f845, %f752, %f756, %f736;
	fma.rn.f32 	%f846, %f752, %f757, %f737;
	fma.rn.f32 	%f847, %f752, %f758, %f738;
	fma.rn.f32 	%f848, %f752, %f759, %f739;
	fma.rn.f32 	%f849, %f752, %f760, %f740;
	fma.rn.f32 	%f850, %f752, %f761, %f741;
	fma.rn.f32 	%f851, %f753, %f754, %f742;
	fma.rn.f32 	%f852, %f753, %f755, %f743;
	fma.rn.f32 	%f853, %f753, %f756, %f744;
	fma.rn.f32 	%f854, %f753, %f757, %f745;
	fma.rn.f32 	%f855, %f753, %f758, %f746;
	fma.rn.f32 	%f856, %f753, %f759, %f747;
	fma.rn.f32 	%f857, %f753, %f760, %f748;
	fma.rn.f32 	%f858, %f753, %f761, %f749;
	add.s32 	%r158, %r158, 8;
	add.s32 	%r157, %r157, 1;
	setp.ne.s32 	%p4, %r157, 0;
	@%p4 bra 	$L__BB0_5;
	// begin inline asm
	mov.u32 %r94, %tid.x;
	// end inline asm
	// begin inline asm
	mov.u32 %r95, %ctaid.x;
	// end inline asm
	// begin inline asm
	mov.u32 %r96, %ctaid.y;
	// end inline asm
	// begin inline asm
	mov.u32 %r97, %ctaid.z;
	// end inline asm
	// begin inline asm
	{                            
	.reg .pred p;                
	.reg .u64 res64;             
	.reg .u32 lo32, hi32;        
	setp.ne.s32 p, %r36, 1;        
	mul.wide.u32 res64, %r95, %r36;  
	mov.b64 {lo32, hi32}, res64; 
	selp.u32 hi32, hi32, %r95, p;  
	shr.u32 %r98, hi32, %r37;        
	}
	// end inline asm
	mul.lo.s32 	%r118, %r98, %r35;
	sub.s32 	%r119, %r95, %r118;
	sub.s32 	%r120, %r34, %r98;
	and.b32  	%r121, %r94, 16;
	and.b32  	%r122, %r94, 1;
	shr.u32 	%r123, %r94, 4;
	and.b32  	%r124, %r123, 6;
	or.b32  	%r125, %r124, %r122;
	shl.b32 	%r126, %r125, 2;
	shr.u32 	%r127, %r121, 4;
	or.b32  	%r128, %r126, %r127;
	setp.eq.s32 	%p5, %r121, 0;
	selp.f32 	%f763, %f835, %f830, %p5;
	selp.f32 	%f810, %f830, %f835, %p5;
	mov.b32 	%r117, 16;
	// begin inline asm
	shfl.sync.bfly.b32 %f762, %f763, %r117, 0x1f, 0xffffffff;
	// end inline asm
	add.f32 	%f794, %f810, %f762;
	selp.f32 	%f765, %f836, %f829, %p5;
	selp.f32 	%f811, %f829, %f836, %p5;
	// begin inline asm
	shfl.sync.bfly.b32 %f764, %f765, %r117, 0x1f, 0xffffffff;
	// end inline asm
	add.f32 	%f795, %f811, %f764;
	selp.f32 	%f767, %f837, %f828, %p5;
	selp.f32 	%f812, %f828, %f837, %p5;
	// begin inline asm
	shfl.sync.bfly.b32 %f766, %f767, %r117, 0x1f, 0xffffffff;
	// end inline asm
	add.f32 	%f796, %f812, %f766;
	selp.f32 	%f769, %f838, %f827, %p5;
	selp.f32 	%f813, %f827, %f838, %p5;
	// begin inline asm
	shfl.sync.bfly.b32 %f768, %f769, %r117, 0x1f, 0xffffffff;
	// end inline asm
	add.f32 	%f797, %f813, %f768;
	selp.f32 	%f771, %f839, %f831, %p5;
	selp.f32 	%f814, %f831, %f839, %p5;
	// begin inline asm
	shfl.sync.bfly.b32 %f770, %f771, %r117, 0x1f, 0xffffffff;
	// end inline asm
	add.f32 	%f798, %f814, %f770;
	selp.f32 	%f773, %f840, %f832, %p5;
	selp.f32 	%f815, %f832, %f840, %p5;
	// begin inline asm
	shfl.sync.bfly.b32 %f772, %f773, %r117, 0x1f, 0xffffffff;
	// end inline asm
	add.f32 	%f799, %f815, %f772;
	selp.f32 	%f775, %f841, %f833, %p5;
	selp.f32 	%f816, %f833, %f841, %p5;
	// begin inline asm
	shfl.sync.bfly.b32 %f774, %f775, %r117, 0x1f, 0xffffffff;
	// end inline asm
	add.f32 	%f800, %f816, %f774;
	selp.f32 	%f777, %f842, %f834, %p5;
	selp.f32 	%f817, %f834, %f842, %p5;
	// begin inline asm
	shfl.sync.bfly.b32 %f776, %f777, %r117, 0x1f, 0xffffffff;
	// end inline asm
	add.f32 	%f801, %f817, %f776;
	selp.f32 	%f779, %f851, %f843, %p5;
	selp.f32 	%f818, %f843, %f851, %p5;
	// begin inline asm
	shfl.sync.bfly.b32 %f778, %f779, %r117, 0x1f, 0xffffffff;
	// end inline asm
	add.f32 	%f802, %f818, %f778;
	selp.f32 	%f781, %f852, %f844, %p5;
	selp.f32 	%f819, %f844, %f852, %p5;
	// begin inline asm
	shfl.sync.bfly.b32 %f780, %f781, %r117, 0x1f, 0xffffffff;
	// end inline asm
	add.f32 	%f803, %f819, %f780;
	selp.f32 	%f783, %f853, %f845, %p5;
	selp.f32 	%f820, %f845, %f853, %p5;
	// begin inline asm
	shfl.sync.bfly.b32 %f782, %f783, %r117, 0x1f, 0xffffffff;
	// end inline asm
	add.f32 	%f804, %f820, %f782;
	selp.f32 	%f785, %f854, %f846, %p5;
	selp.f32 	%f821, %f846, %f854, %p5;
	// begin inline asm
	shfl.sync.bfly.b32 %f784, %f785, %r117, 0x1f, 0xffffffff;
	// end inline asm
	add.f32 	%f805, %f821, %f784;
	selp.f32 	%f787, %f855, %f847, %p5;
	selp.f32 	%f822, %f847, %f855, %p5;
	// begin inline asm
	shfl.sync.bfly.b32 %f786, %f787, %r117, 0x1f, 0xffffffff;
	// end inline asm
	add.f32 	%f806, %f822, %f786;
	selp.f32 	%f789, %f856, %f848, %p5;
	selp.f32 	%f823, %f848, %f856, %p5;
	// begin inline asm
	shfl.sync.bfly.b32 %f788, %f789, %r117, 0x1f, 0xffffffff;
	// end inline asm
	add.f32 	%f807, %f823, %f788;
	selp.f32 	%f791, %f857, %f849, %p5;
	selp.f32 	%f824, %f849, %f857, %p5;
	// begin inline asm
	shfl.sync.bfly.b32 %f790, %f791, %r117, 0x1f, 0xffffffff;
	// end inline asm
	add.f32 	%f808, %f824, %f790;
	selp.f32 	%f793, %f858, %f850, %p5;
	selp.f32 	%f825, %f850, %f858, %p5;
	// begin inline asm
	shfl.sync.bfly.b32 %f792, %f793, %r117, 0x1f, 0xffffffff;
	// end inline asm
	add.f32 	%f809, %f825, %f792;
	shl.b32 	%r129, %r119, 6;
	shl.b32 	%r130, %r94, 1;
	and.b32  	%r131, %r130, 28;
	shl.b32 	%r132, %r120, 5;
	or.b32  	%r133, %r132, %r128;
	mad.lo.s32 	%r134, %r96, %r29, %r131;
	mad.lo.s32 	%r135, %r97, %r31, %r134;
	add.s32 	%r136, %r135, %r129;
	mad.lo.s32 	%r137, %r133, %r30, %r136;
	mul.wide.u32 	%rd38, %r137, 4;
	add.s64 	%rd34, %rd11, %rd38;
	// begin inline asm
	st.global.wb.v4.f32 [%rd34], {%f794, %f795, %f796, %f797};
	// end inline asm
	add.s32 	%r138, %r137, 32;
	mul.wide.u32 	%rd39, %r138, 4;
	add.s64 	%rd35, %rd11, %rd39;
	// begin inline asm
	st.global.wb.v4.f32 [%rd35], {%f798, %f799, %f800, %f801};
	// end inline asm
	shl.b32 	%r139, %r30, 1;
	add.s32 	%r140, %r137, %r139;
	mul.wide.u32 	%rd40, %r140, 4;
	add.s64 	%rd36, %rd11, %rd40;
	// begin inline asm
	st.global.wb.v4.f32 [%rd36], {%f802, %f803, %f804, %f805};
	// end inline asm
	add.s32 	%r141, %r140, 32;
	mul.wide.u32 	%rd41, %r141, 4;
	add.s64 	%rd37, %rd11, %rd41;
	// begin inline asm
	st.global.wb.v4.f32 [%rd37], {%f806, %f807, %f808, %f809};
	// end inline asm
	bra.uni 	$L__BB0_8;
$L__BB0_7:
	cvta.to.global.u64 	%rd42, %rd11;
	shl.b32 	%r142, %r2, 6;
	shl.b32 	%r143, %r8, 2;
	shl.b32 	%r144, %r5, 5;
	or.b32  	%r145, %r144, %r9;
	mad.lo.s32 	%r146, %r29, %r3, %r143;
	mad.lo.s32 	%r147, %r31, %r4, %r146;
	add.s32 	%r148, %r147, %r142;
	mad.lo.s32 	%r149, %r145, %r30, %r148;
	mul.wide.u32 	%rd43, %r149, 4;
	add.s64 	%rd44, %rd42, %rd43;
	mov.f32 	%f826, 0f00000000;
	st.global.v4.f32 	[%rd44], {%f826, %f826, %f826, %f826};
	shl.b32 	%r150, %r30, 3;
	add.s32 	%r151, %r149, %r150;
	mul.wide.u32 	%rd45, %r151, 4;
	add.s64 	%rd46, %rd42, %rd45;
	st.global.v4.f32 	[%rd46], {%f826, %f826, %f826, %f826};
	shl.b32 	%r152, %r30, 4;
	add.s32 	%r153, %r152, %r149;
	mul.wide.u32 	%rd47, %r153, 4;
	add.s64 	%rd48, %rd42, %rd47;
	st.global.v4.f32 	[%rd48], {%f826, %f826, %f826, %f826};
	add.s32 	%r154, %r153, %r150;
	mul.wide.u32 	%rd49, %r154, 4;
	add.s64 	%rd50, %rd42, %rd49;
	st.global.v4.f32 	[%rd50], {%f826, %f826, %f826, %f826};
$L__BB0_8:
	ret;

}


// ===== COMPILED SASS (sm_100) =====

	.target	sm_100

	.elftype	@"ET_EXEC"


//--------------------- .note.nv.tkinfo           --------------------------
	.section	.note.nv.tkinfo,"",@"SHT_NOTE"
	.sectionflags	@"SHF_NOTE_NV_TKINFO"
	.tkinfo
        /*0018*/ 	.word	0x00000002
        /*0030*/ 	.string	""
        /*0030*/ 	.string	"ptxas"
        /*0030*/ 	.string	"Cuda compilation tools, release 13.0, V13.0.88"
        /*0030*/ 	.string	"Build cuda_13.0.r13.0/compiler.36424714_0"
        /*0030*/ 	.string	"-arch sm_100 -m 64 "



//--------------------- .note.nv.cuinfo           --------------------------
	.section	.note.nv.cuinfo,"",@"SHT_NOTE"
	.sectionflags	@"SHF_NOTE_NV_CUINFO"
        /*0018*/ 	.short	0x0002
        /*001a*/ 	.short	0x0064
        /*001c*/ 	.short	0x0082
	.zero		2


//--------------------- .nv.info                  --------------------------
	.section	.nv.info,"",@"SHT_CUDA_INFO"
	.align	4


	//----- nvinfo : EIATTR_REGCOUNT
	.align		4
        /*0000*/ 	.byte	0x04, 0x2f
        /*0002*/ 	.short	(.L_1 - .L_0)
	.align		4
.L_0:
        /*0004*/ 	.word	index@(_Z21bst_sgemm_32x64x32_xnILj0ELb1EEvPK5uint2PKfS4_Pfjjjjjjjjjjj)
        /*0008*/ 	.word	0x00000048


	//----- nvinfo : EIATTR_FRAME_SIZE
	.align		4
.L_1:
        /*000c*/ 	.byte	0x04, 0x11
        /*000e*/ 	.short	(.L_3 - .L_2)
	.align		4
.L_2:
        /*0010*/ 	.word	index@(_Z21bst_sgemm_32x64x32_xnILj0ELb1EEvPK5uint2PKfS4_Pfjjjjjjjjjjj)
        /*0014*/ 	.word	0x00000000


	//----- nvinfo : EIATTR_MIN_STACK_SIZE
	.align		4
.L_3:
        /*0018*/ 	.byte	0x04, 0x12
        /*001a*/ 	.short	(.L_5 - .L_4)
	.align		4
.L_4:
        /*001c*/ 	.word	index@(_Z21bst_sgemm_32x64x32_xnILj0ELb1EEvPK5uint2PKfS4_Pfjjjjjjjjjjj)
        /*0020*/ 	.word	0x00000000
.L_5:


//--------------------- .nv.compat                --------------------------
	.section	.nv.compat,"",@"SHT_CUDA_COMPAT_INFO"
	.align	4
        /*0000*/ 	.byte	0x02, 0x09, 0x00, 0x00, 0x02, 0x02, 0x01, 0x00, 0x02, 0x05, 0x05, 0x00, 0x03, 0x07, 0x01, 0x01
        /*0010*/ 	.byte	0x02, 0x03, 0x00, 0x00, 0x02, 0x06, 0x01, 0x00, 0x04, 0x0b, 0x08, 0x00, 0x09, 0x00, 0x00, 0x00
        /*0020*/ 	.byte	0x00, 0x00, 0x00, 0x00


//--------------------- .nv.info._Z21bst_sgemm_32x64x32_xnILj0ELb1EEvPK5uint2PKfS4_Pfjjjjjjjjjjj --------------------------
	.section	.nv.info._Z21bst_sgemm_32x64x32_xnILj0ELb1EEvPK5uint2PKfS4_Pfjjjjjjjjjjj,"",@"SHT_CUDA_INFO"
	.sectionflags	@""
	.align	4


	//----- nvinfo : EIATTR_CUDA_API_VERSION
	.align		4
        /*0000*/ 	.byte	0x04, 0x37
        /*0002*/ 	.short	(.L_7 - .L_6)
.L_6:
        /*0004*/ 	.word	0x00000082


	//----- nvinfo : EIATTR_KPARAM_INFO
	.align		4
.L_7:
        /*0008*/ 	.byte	0x04, 0x17
        /*000a*/ 	.short	(.L_9 - .L_8)
.L_8:
        /*000c*/ 	.word	0x00000000
        /*0010*/ 	.short	0x000e
        /*0012*/ 	.short	0x0048
        /*0014*/ 	.byte	0x00, 0xf0, 0x11, 0x00


	//----- nvinfo : EIATTR_KPARAM_INFO
	.align		4
.L_9:
        /*0018*/ 	.byte	0x04, 0x17
        /*001a*/ 	.short	(.L_11 - .L_10)
.L_10:
        /*001c*/ 	.word	0x00000000
        /*0020*/ 	.short	0x000d
        /*0022*/ 	.short	0x0044
        /*0024*/ 	.byte	0x00, 0xf0, 0x11, 0x00


	//----- nvinfo : EIATTR_KPARAM_INFO
	.align		4
.L_11:
        /*0028*/ 	.byte	0x04, 0x17
        /*002a*/ 	.short	(.L_13 - .L_12)
.L_12:
        /*002c*/ 	.word	0x00000000
        /*0030*/ 	.short	0x000c
        /*0032*/ 	.short	0x0040
        /*0034*/ 	.byte	0x00, 0xf0, 0x11, 0x00


	//----- nvinfo : EIATTR_KPARAM_INFO
	.align		4
.L_13:
        /*0038*/ 	.byte	0x04, 0x17
        /*003a*/ 	.short	(.L_15 - .L_14)
.L_14:
        /*003c*/ 	.word	0x00000000
        /*0040*/ 	.short	0x000b
        /*0042*/ 	.short	0x003c
        /*0044*/ 	.byte	0x00, 0xf0, 0x11, 0x00


	//----- nvinfo : EIATTR_KPARAM_INFO
	.align		4
.L_15:
        /*0048*/ 	.byte	0x04, 0x17
        /*004a*/ 	.short	(.L_17 - .L_16)
.L_16:
        /*004c*/ 	.word	0x00000000
        /*0050*/ 	.short	0x000a
        /*0052*/ 	.short	0x0038
        /*0054*/ 	.byte	0x00, 0xf0, 0x11, 0x00


	//----- nvinfo : EIATTR_KPARAM_INFO
	.align		4
.L_17:
        /*0058*/ 	.byte	0x04, 0x17
        /*005a*/ 	.short	(.L_19 - .L_18)
.L_18:
        /*005c*/ 	.word	0x00000000
        /*0060*/ 	.short	0x0009
        /*0062*/ 	.short	0x0034
        /*0064*/ 	.byte	0x00, 0xf0, 0x11, 0x00


	//----- nvinfo : EIATTR_KPARAM_INFO
	.align		4
.L_19:
        /*0068*/ 	.byte	0x04, 0x17
        /*006a*/ 	.short	(.L_21 - .L_20)
.L_20:
        /*006c*/ 	.word	0x00000000
        /*0070*/ 	.short	0x0008
        /*0072*/ 	.short	0x0030
        /*0074*/ 	.byte	0x00, 0xf0, 0x11, 0x00


	//----- nvinfo : EIATTR_KPARAM_INFO
	.align		4
.L_21:
        /*0078*/ 	.byte	0x04, 0x17
        /*007a*/ 	.short	(.L_23 - .L_22)
.L_22:
        /*007c*/ 	.word	0x00000000
        /*0080*/ 	.short	0x0007
        /*0082*/ 	.short	0x002c
        /*0084*/ 	.byte	0x00, 0xf0, 0x11, 0x00


	//----- nvinfo : EIATTR_KPARAM_INFO
	.align		4
.L_23:
        /*0088*/ 	.byte	0x04, 0x17
        /*008a*/ 	.short	(.L_25 - .L_24)
.L_24:
        /*008c*/ 	.word	0x00000000
        /*0090*/ 	.short	0x0006
        /*0092*/ 	.short	0x0028
        /*0094*/ 	.byte	0x00, 0xf0, 0x11, 0x00


	//----- nvinfo : EIATTR_KPARAM_INFO
	.align		4
.L_25:
        /*0098*/ 	.byte	0x04, 0x17
        /*009a*/ 	.short	(.L_27 - .L_26)
.L_26:
        /*009c*/ 	.word	0x00000000
        /*00a0*/ 	.short	0x0005
        /*00a2*/ 	.short	0x0024
        /*00a4*/ 	.byte	0x00, 0xf0, 0x11, 0x00


	//----- nvinfo : EIATTR_KPARAM_INFO
	.align		4
.L_27:
        /*00a8*/ 	.byte	0x04, 0x17
        /*00aa*/ 	.short	(.L_29 - .L_28)
.L_28:
        /*00ac*/ 	.word	0x00000000
        /*00b0*/ 	.short	0x0004
        /*00b2*/ 	.short	0x0020
        /*00b4*/ 	.byte	0x00, 0xf0, 0x11, 0x00


	//----- nvinfo : EIATTR_KPARAM_INFO
	.align		4
.L_29:
        /*00b8*/ 	.byte	0x04, 0x17
        /*00ba*/ 	.short	(.L_31 - .L_30)
.L_30:
        /*00bc*/ 	.word	0x00000000
        /*00c0*/ 	.short	0x0003
        /*00c2*/ 	.short	0x0018
        /*00c4*/ 	.byte	0x00, 0xf5, 0x21, 0x00


	//----- nvinfo : EIATTR_KPARAM_INFO
	.align		4
.L_31:
        /*00c8*/ 	.byte	0x04, 0x17
        /*00ca*/ 	.short	(.L_33 - .L_32)
.L_32:
        /*00cc*/ 	.word	0x00000000
        /*00d0*/ 	.short	0x0002
        /*00d2*/ 	.short	0x0010
        /*00d4*/ 	.byte	0x00, 0xf5, 0x21, 0x00


	//----- nvinfo : EIATTR_KPARAM_INFO
	.align		4
.L_33:
        /*00d8*/ 	.byte	0x04, 0x17
        /*00da*/ 	.short	(.L_35 - .L_34)
.L_34:
        /*00dc*/ 	.word	0x00000000
        /*00e0*/ 	.short	0x0001
        /*00e2*/ 	.short	0x0008
        /*00e4*/ 	.byte	0x00, 0xf5, 0x21, 0x00


	//----- nvinfo : EIATTR_KPARAM_INFO
	.align		4
.L_35:
        /*00e8*/ 	.byte	0x04, 0x17
        /*00ea*/ 	.short	(.L_37 - .L_36)
.L_36:
        /*00ec*/ 	.word	0x00000000
        /*00f0*/ 	.short	0x0000
        /*00f2*/ 	.short	0x0000
        /*00f4*/ 	.byte	0x00, 0xf5, 0x21, 0x00


	//----- nvinfo : EIATTR_SPARSE_MMA_MASK
	.align		4
.L_37:
        /*00f8*/ 	.byte	0x03, 0x50
        /*00fa*/ 	.short	0x0000


	//----- nvinfo : EIATTR_MAXREG_COUNT
	.align		4
        /*00fc*/ 	.byte	0x03, 0x1b
        /*00fe*/ 	.short	0x0050


	//----- nvinfo : EIATTR_NUM_BARRIERS
	.align		4
        /*0100*/ 	.byte	0x02, 0x4c
        /*0102*/ 	.byte	0x01
	.zero		1


	//----- nvinfo : EIATTR_MERCURY_ISA_VERSION
	.align		4
        /*0104*/ 	.byte	0x03, 0x5f
        /*0106*/ 	.short	0x0101


	//----- nvinfo : EIATTR_COOP_GROUP_MASK_REGIDS
	.align		4
        /*0108*/ 	.byte	0x04, 0x29
        /*010a*/ 	.short	(.L_39 - .L_38)


	//   ....[0]....
.L_38:
        /*010c*/ 	.word	0xffffffff


	//   ....[1]....
        /*0110*/ 	.word	0xffffffff


	//   ....[2]....
        /*0114*/ 	.word	0xffffffff


	//   ....[3]....
        /*0118*/ 	.word	0xffffffff


	//   ....[4]....
        /*011c*/ 	.word	0xffffffff


	//   ....[5]....
        /*0120*/ 	.word	0xffffffff


	//   ....[6]....
        /*0124*/ 	.word	0xffffffff


	//   ....[7]....
        /*0128*/ 	.word	0xffffffff


	//   ....[8]....
        /*012c*/ 	.word	0xffffffff


	//   ....[9]....
        /*0130*/ 	.word	0xffffffff


	//   ....[10]....
        /*0134*/ 	.word	0xffffffff


	//   ....[11]....
        /*0138*/ 	.word	0xffffffff


	//   ....[12]....
        /*013c*/ 	.word	0xffffffff


	//   ....[13]....
        /*0140*/ 	.word	0xffffffff


	//   ....[14]....
        /*0144*/ 	.word	0xffffffff


	//   ....[15]....
        /*0148*/ 	.word	0xffffffff


	//----- nvinfo : EIATTR_COOP_GROUP_INSTR_OFFSETS
	.align		4
.L_39:
        /*014c*/ 	.byte	0x04, 0x28
        /*014e*/ 	.short	(.L_41 - .L_40)


	//   ....[0]....
.L_40:
        /*0150*/ 	.word	0x00002dd0


	//   ....[1]....
        /*0154*/ 	.word	0x00002e00


	//   ....[2]....
        /*0158*/ 	.word	0x00002e70


	//   ....[3]....
        /*015c*/ 	.word	0x00002ea0


	//   ....[4]....
        /*0160*/ 	.word	0x00002ed0


	//   ....[5]....
        /*0164*/ 	.word	0x00002f00


	//   ....[6]....
        /*0168*/ 	.word	0x00002f30


	//   ....[7]....
        /*016c*/ 	.word	0x00002f60


	//   ....[8]....
        /*0170*/ 	.word	0x00002fa0


	//   ....[9]....
        /*0174*/ 	.word	0x00002fd0


	//   ....[10]....
        /*0178*/ 	.word	0x00003010


	//   ....[11]....
        /*017c*/ 	.word	0x00003050


	//   ....[12]....
        /*0180*/ 	.word	0x00003090


	//   ....[13]....
        /*0184*/ 	.word	0x000030d0


	//   ....[14]....
        /*0188*/ 	.word	0x00003110


	//   ....[15]....
        /*018c*/ 	.word	0x00003150


	//----- nvinfo : EIATTR_VRC_CTA_INIT_COUNT
	.align		4
.L_41:
        /*0190*/ 	.byte	0x02, 0x4a
	.zero		1
	.zero		1


	//----- nvinfo : EIATTR_EXIT_INSTR_OFFSETS
	.align		4
        /*0194*/ 	.byte	0x04, 0x1c
        /*0196*/ 	.short	(.L_43 - .L_42)


	//   ....[0]....
.L_42:
        /*0198*/ 	.word	0x00003270


	//   ....[1]....
        /*019c*/ 	.word	0x000033e0


	//----- nvinfo : EIATTR_MAX_THREADS
	.align		4
.L_43:
        /*01a0*/ 	.byte	0x04, 0x05
        /*01a2*/ 	.short	(.L_45 - .L_44)
.L_44:
        /*01a4*/ 	.word	0x00000080
        /*01a8*/ 	.word	0x00000001
        /*01ac*/ 	.word	0x00000001


	//----- nvinfo : EIATTR_CRS_STACK_SIZE
	.align		4
.L_45:
        /*01b0*/ 	.byte	0x04, 0x1e
        /*01b2*/ 	.short	(.L_47 - .L_46)
.L_46:
        /*01b4*/ 	.word	0x00000000


	//----- nvinfo : EIATTR_CBANK_PARAM_SIZE
	.align		4
.L_47:
        /*01b8*/ 	.byte	0x03, 0x19
        /*01ba*/ 	.short	0x004c


	//----- nvinfo : EIATTR_PARAM_CBANK
	.align		4
        /*01bc*/ 	.byte	0x04, 0x0a
        /*01be*/ 	.short	(.L_49 - .L_48)
	.align		4
.L_48:
        /*01c0*/ 	.word	index@(.nv.constant0._Z21bst_sgemm_32x64x32_xnILj0ELb1EEvPK5uint2PKfS4_Pfjjjjjjjjjjj)
        /*01c4*/ 	.short	0x0380
        /*01c6*/ 	.short	0x004c


	//----- nvinfo : EIATTR_SW_WAR
	.align		4
.L_49:
        /*01c8*/ 	.byte	0x04, 0x36
        /*01ca*/ 	.short	(.L_51 - .L_50)
.L_50:
        /*01cc*/ 	.word	0x00000008
.L_51:


//--------------------- .nv.callgraph             --------------------------
	.section	.nv.callgraph,"",@"SHT_CUDA_CALLGRAPH"
	.align	4
	.sectionentsize	8
	.align		4
        /*0000*/ 	.word	0x00000000
	.align		4
        /*0004*/ 	.word	0xffffffff
	.align		4
        /*0008*/ 	.word	0x00000000
	.align		4
        /*000c*/ 	.word	0xfffffffe
	.align		4
        /*0010*/ 	.word	0x00000000
	.align		4
        /*0014*/ 	.word	0xfffffffd
	.align		4
        /*0018*/ 	.word	0x00000000
	.align		4
        /*001c*/ 	.word	0xfffffffc


//--------------------- .text._Z21bst_sgemm_32x64x32_xnILj0ELb1EEvPK5uint2PKfS4_Pfjjjjjjjjjjj --------------------------
	.section	.text._Z21bst_sgemm_32x64x32_xnILj0ELb1EEvPK5uint2PKfS4_Pfjjjjjjjjjjj,"ax",@progbits
	.align	128
        .global         _Z21bst_sgemm_32x64x32_xnILj0ELb1EEvPK5uint2PKfS4_Pfjjjjjjjjjjj
        .type           _Z21bst_sgemm_32x64x32_xnILj0ELb1EEvPK5uint2PKfS4_Pfjjjjjjjjjjj,@function
        .size           _Z21bst_sgemm_32x64x32_xnILj0ELb1EEvPK5uint2PKfS4_Pfjjjjjjjjjjj,(.L_x_6 - _Z21bst_sgemm_32x64x32_xnILj0ELb1EEvPK5uint2PKfS4_Pfjjjjjjjjjjj)
        .other          _Z21bst_sgemm_32x64x32_xnILj0ELb1EEvPK5uint2PKfS4_Pfjjjjjjjjjjj,@"STO_CUDA_ENTRY STV_DEFAULT"
_Z21bst_sgemm_32x64x32_xnILj0ELb1EEvPK5uint2PKfS4_Pfjjjjjjjjjjj:
.text._Z21bst_sgemm_32x64x32_xnILj0ELb1EEvPK5uint2PKfS4_Pfjjjjjjjjjjj:
[----:B------:R-:W-:Y:S08]  /*0000*/  LDC R1, c[0x0][0x37c] ;  /* 0x0000df00ff017b82 */ /* 0x000ff00000000800 */
[----:B------:R-:W0:Y:S01]  /*0010*/  S2UR UR11, SR_CTAID.X ;  /* 0x00000000000b79c3 */ /* 0x000e220000002500 */
[----:B------:R-:W1:Y:S01]  /*0020*/  LDCU.64 UR12, c[0x0][0x3c0] ;  /* 0x00007800ff0c77ac */ /* 0x000e620008000a00 */
[----:B------:R-:W2:Y:S06]  /*0030*/  LDCU.64 UR14, c[0x0][0x3b8] ;  /* 0x00007700ff0e77ac */ /* 0x000eac0008000a00 */
[----:B------:R-:W2:Y:S01]  /*0040*/  S2UR UR18, SR_CTAID.Z ;  /* 0x00000000001279c3 */ /* 0x000ea20000002700 */
[----:B------:R-:W3:Y:S01]  /*0050*/  LDCU UR8, c[0x0][0x3c8] ;  /* 0x00007900ff0877ac */ /* 0x000ee20008000800 */
[----:B------:R-:W4:Y:S01]  /*0060*/  LDCU.64 UR6, c[0x0][0x380] ;  /* 0x00007000ff0677ac */ /* 0x000f220008000a00 */
[----:B------:R-:W5:Y:S01]  /*0070*/  LDCU.64 UR16, c[0x0][0x358] ;  /* 0x00006b00ff1077ac */ /* 0x000f620008000a00 */
[----:B-1----:R-:W-:-:S02]  /*0080*/  UISETP.NE.AND UP0, UPT, UR13, 0x1, UPT ;  /* 0x000000010d00788c */ /* 0x002fc4000bf05270 */
[----:B0-----:R-:W-:-:S04]  /*0090*/  UIMAD.WIDE.U32 UR4, UR11, UR13, URZ ;  /* 0x0000000d0b0472a5 */ /* 0x001fc8000f8e00ff */
[----:B------:R-:W-:Y:S02]  /*00a0*/  USEL UR4, UR5, UR11, UP0 ;  /* 0x0000000b05047287 */ /* 0x000fe40008000000 */
[----:B--2---:R-:W-:Y:S02]  /*00b0*/  UIMAD UR9, UR18, UR14, URZ ;  /* 0x0000000e120972a4 */ /* 0x004fe4000f8e02ff */
[----:B---3--:R-:W-:Y:S02]  /*00c0*/  USHF.R.U32.HI UR8, URZ, UR8, UR4 ;  /* 0x00000008ff087299 */ /* 0x008fe40008011604 */
[----:B----4-:R-:W-:Y:S02]  /*00d0*/  UIMAD.WIDE.U32 UR4, UR9, 0x8, UR6 ;  /* 0x00000008090478a5 */ /* 0x010fe4000f8e0006 */
[----:B------:R-:W-:-:S04]  /*00e0*/  UIADD3 UR7, UPT, UPT, -UR8, UR15, URZ ;  /* 0x0000000f08077290 */ /* 0x000fc8000fffe1ff */
[----:B------:R-:W-:-:S06]  /*00f0*/  UIMAD.WIDE.U32 UR4, UR7, 0x8, UR4 ;  /* 0x00000008070478a5 */ /* 0x000fcc000f8e0004 */
[----:B------:R-:W-:Y:S02]  /*0100*/  MOV R6, UR4 ;  /* 0x0000000400067c02 */ /* 0x000fe40008000f00 */
[----:B------:R-:W-:-:S05]  /*0110*/  MOV R7, UR5 ;  /* 0x0000000500077c02 */ /* 0x000fca0008000f00 */
[----:B-----5:R-:W2:Y:S01]  /*0120*/  LDG.E.CONSTANT R2, desc[UR16][R6.64+0x4] ;  /* 0x0000041006027981 */ /* 0x020ea2000c1e9900 */
[----:B------:R-:W0:Y:S01]  /*0130*/  S2UR UR13, SR_CTAID.Y ;  /* 0x00000000000d79c3 */ /* 0x000e220000002600 */
[----:B------:R-:W-:Y:S01]  /*0140*/  UIADD3 UR6, UPT, UPT, -UR8, URZ, URZ ;  /* 0x000000ff08067290 */ /* 0x000fe2000fffe1ff */
[----:B------:R-:W1:Y:S03]  /*0150*/  S2R R0, SR_TID.X ;  /* 0x0000000000007919 */ /* 0x000e660000002100 */
[----:B------:R-:W-:Y:S01]  /*0160*/  UIMAD UR6, UR6, UR12, UR11 ;  /* 0x0000000c060672a4 */ /* 0x000fe2000f8e020b */
[----:B-1----:R-:W-:Y:S02]  /*0170*/  LOP3.LUT R8, R0, 0xf, RZ, 0xc0, !PT ;  /* 0x0000000f00087812 */ /* 0x002fe400078ec0ff */
[----:B--2---:R-:W-:Y:S02]  /*0180*/  R2UR UR10, R2 ;  /* 0x00000000020a72ca */ /* 0x004fe400000e0000 */
[----:B------:R-:W-:-:S11]  /*0190*/  SHF.R.U32.HI R2, RZ, 0x4, R0 ;  /* 0x00000004ff027819 */ /* 0x000fd60000011600 */
[----:B------:R-:W-:-:S09]  /*01a0*/  UISETP.NE.AND UP0, UPT, UR10, URZ, UPT ;  /* 0x000000ff0a00728c */ /* 0x000fd2000bf05270 */
[----:B0-----:R-:W-:Y:S05]  /*01b0*/  BRA.U !UP0, `(.L_x_0) ;  /* 0x0000003108307547 */ /* 0x001fea000b800000 */
[----:B------:R-:W0:Y:S01]  /*01c0*/  S2R R3, SR_CTAID.Z ;  /* 0x0000000000037919 */ /* 0x000e220000002700 */
[----:B------:R-:W1:Y:S01]  /*01d0*/  LDC R17, c[0x0][0x3a0] ;  /* 0x0000e800ff117b82 */ /* 0x000e620000000800 */
[----:B------:R-:W-:Y:S01]  /*01e0*/  ISETP.GE.U32.AND P0, PT, R0, UR10, PT ;  /* 0x0000000a00007c0c */ /* 0x000fe2000bf06070 */
[----:B------:R-:W-:-:S12]  /*01f0*/  BSSY.RECONVERGENT B0, `(.L_x_1) ;  /* 0x0000020000007945 */ /* 0x000fd80003800200 */
[----:B------:R-:W-:Y:S05]  /*0200*/  @P0 BRA `(.L_x_2) ;  /* 0x0000000000780947 */ /* 0x000fea0003800000 */
[----:B------:R2:W3:Y:S01]  /*0210*/  LDG.E.CONSTANT R7, desc[UR16][R6.64] ;  /* 0x0000001006077981 */ /* 0x0004e2000c1e9900 */
[----:B------:R-:W4:Y:S01]  /*0220*/  S2UR UR5, SR_CgaCtaId ;  /* 0x00000000000579c3 */ /* 0x000f220000008800 */
[----:B------:R-:W5:Y:S01]  /*0230*/  LDCU.64 UR14, c[0x0][0x380] ;  /* 0x00007000ff0e77ac */ /* 0x000f620008000a00 */
[----:B------:R-:W-:Y:S01]  /*0240*/  MOV R9, UR9 ;  /* 0x0000000900097c02 */ /* 0x000fe20008000f00 */
[----:B------:R-:W-:-:S05]  /*0250*/  UMOV UR4, 0x400 ;  /* 0x0000040000047882 */ /* 0x000fca0000000000 */
[----:B------:R-:W2:Y:S01]  /*0260*/  LDC R10, c[0x0][0x3a8] ;  /* 0x0000ea00ff0a7b82 */ /* 0x000ea20000000800 */
[----:B----4-:R-:W-:Y:S01]  /*0270*/  ULEA UR4, UR5, UR4, 0x18 ;  /* 0x0000000405047291 */ /* 0x010fe2000f8ec0ff */
[----:B--2---:R-:W-:Y:S02]  /*0280*/  SHF.L.U32 R6, R10, 0x5, RZ ;  /* 0x000000050a067819 */ /* 0x004fe400000006ff */
[----:B---3--:R-:W-:-:S04]  /*0290*/  IADD3 R4, P0, PT, R7, R0, RZ ;  /* 0x0000000007047210 */ /* 0x008fc80007f1e0ff */
[----:B------:R-:W-:-:S04]  /*02a0*/  IADD3.X R5, PT, PT, RZ, RZ, RZ, P0, !PT ;  /* 0x000000ffff057210 */ /* 0x000fc800007fe4ff */
[C---:B------:R-:W-:Y:S02]  /*02b0*/  SHF.L.U64.HI R5, R4.reuse, 0x3, R5 ;  /* 0x0000000304057819 */ /* 0x040fe40000010205 */
[----:B------:R-:W-:-:S05]  /*02c0*/  SHF.L.U32 R4, R4, 0x3, RZ ;  /* 0x0000000304047819 */ /* 0x000fca00000006ff */
[----:B------:R-:W-:Y:S01]  /*02d0*/  IMAD.WIDE.U32 R4, R9, 0x8, R4 ;  /* 0x0000000809047825 */ /* 0x000fe200078e0004 */
[----:B------:R-:W-:Y:S02]  /*02e0*/  MOV R9, R0 ;  /* 0x0000000000097202 */ /* 0x000fe40000000f00 */
[----:B-----5:R-:W-:Y:S02]  /*02f0*/  IADD3 R12, P0, PT, R4, UR14, RZ ;  /* 0x0000000e040c7c10 */ /* 0x020fe4000ff1e0ff */
[----:B------:R-:W-:Y:S02]  /*0300*/  LEA R4, R0, UR4, 0x3 ;  /* 0x0000000400047c11 */ /* 0x000fe4000f8e18ff */
[----:B------:R-:W-:Y:S02]  /*0310*/  IADD3.X R13, PT, PT, R5, UR15, RZ, P0, !PT ;  /* 0x0000000f050d7c10 */ /* 0x000fe400087fe4ff */
[----:B------:R-:W-:-:S07]  /*0320*/  IADD3 R7, PT, PT, R4, 0x3080, RZ ;  /* 0x0000308004077810 */ /* 0x000fce0007ffe0ff */
.L_x_3:
[----:B------:R-:W-:Y:S02]  /*0330*/  MOV R4, R12 ;  /* 0x0000000c00047202 */ /* 0x000fe40000000f00 */
[----:B------:R-:W-:-:S06]  /*0340*/  MOV R5, R13 ;  /* 0x0000000d00057202 */ /* 0x000fcc0000000f00 */
[----:B------:R-:W2:Y:S01]  /*0350*/  LDG.E.64.CONSTANT R4, desc[UR16][R4.64] ;  /* 0x0000001004047981 */ /* 0x000ea2000c1e9b00 */
[----:B------:R-:W-:Y:S02]  /*0360*/  IADD3 R9, PT, PT, R9, 0x80, RZ ;  /* 0x0000008009097810 */ /* 0x000fe40007ffe0ff */
[----:B------:R-:W-:Y:S02]  /*0370*/  IADD3 R12, P1, PT, R12, 0x400, RZ ;  /* 0x000004000c0c7810 */ /* 0x000fe40007f3e0ff */
[----:B------:R-:W-:Y:S02]  /*0380*/  ISETP.GE.U32.AND P0, PT, R9, UR10, PT ;  /* 0x0000000a09007c0c */ /* 0x000fe4000bf06070 */
[----:B------:R-:W-:Y:S02]  /*0390*/  IADD3.X R13, PT, PT, RZ, R13, RZ, P1, !PT ;  /* 0x0000000dff0d7210 */ /* 0x000fe40000ffe4ff */
[----:B--2---:R-:W-:Y:S01]  /*03a0*/  SHF.L.U32 R10, R4, 0xa, RZ ;  /* 0x0000000a040a7819 */ /* 0x004fe200000006ff */
[----:B------:R-:W-:-:S05]  /*03b0*/  IMAD R11, R6, R5, RZ ;  /* 0x00000005060b7224 */ /* 0x000fca00078e02ff */
[----:B------:R2:W-:Y:S02]  /*03c0*/  STS.64 [R7], R10 ;  /* 0x0000000a07007388 */ /* 0x0005e40000000a00 */
[----:B--2---:R-:W-:Y:S01]  /*03d0*/  IADD3 R7, PT, PT, R7, 0x400, RZ ;  /* 0x0000040007077810 */ /* 0x004fe20007ffe0ff */
[----:B------:R-:W-:Y:S06]  /*03e0*/  @!P0 BRA `(.L_x_3) ;  /* 0xfffffffc00d08947 */ /* 0x000fec000383ffff */
.L_x_2:
[----:B------:R-:W-:Y:S05]  /*03f0*/  BSYNC.RECONVERGENT B0 ;  /* 0x0000000000007941 */ /* 0x000fea0003800200 */
.L_x_1:
[----:B------:R-:W2:Y:S01]  /*0400*/  S2UR UR5, SR_CgaCtaId ;  /* 0x00000000000579c3 */ /* 0x000ea20000008800 */
[----:B------:R-:W3:Y:S01]  /*0410*/  LDCU.64 UR14, c[0x0][0x3a8] ;  /* 0x00007500ff0e77ac */ /* 0x000ee20008000a00 */
[----:B------:R-:W-:Y:S02]  /*0420*/  SHF.L.U32 R8, R8, 0x2, RZ ;  /* 0x0000000208087819 */ /* 0x000fe400000006ff */
[----:B------:R-:W-:Y:S02]  /*0430*/  CS2R R38, SRZ ;  /* 0x0000000000267805 */ /* 0x000fe4000001ff00 */
[C---:B------:R-:W-:Y:S01]  /*0440*/  SHF.L.U32 R4, R0.reuse, 0x4, RZ ;  /* 0x0000000400047819 */ /* 0x040fe200000006ff */
[----:B------:R-:W-:Y:S01]  /*0450*/  UMOV UR4, 0x400 ;  /* 0x0000040000047882 */ /* 0x000fe20000000000 */
[----:B------:R-:W-:Y:S01]  /*0460*/  SHF.L.U32 R9, R0, 0x9, RZ ;  /* 0x0000000900097819 */ /* 0x000fe200000006ff */
[----:B-1----:R-:W-:Y:S01]  /*0470*/  IMAD R11, R17, UR13, R8 ;  /* 0x0000000d110b7c24 */ /* 0x002fe2000f8e0208 */
[----:B------:R-:W1:Y:S01]  /*0480*/  LDC.64 R14, c[0x0][0x3b0] ;  /* 0x0000ec00ff0e7b82 */ /* 0x000e620000000a00 */
[----:B------:R-:W-:-:S02]  /*0490*/  SHF.R.U32.HI R10, RZ, 0x1, R0 ;  /* 0x00000001ff0a7819 */ /* 0x000fc40000011600 */
[----:B------:R-:W-:Y:S02]  /*04a0*/  CS2R R62, SRZ ;  /* 0x00000000003e7805 */ /* 0x000fe4000001ff00 */
[C---:B------:R-:W-:Y:S02]  /*04b0*/  SHF.L.U32 R5, R0.reuse, 0x3, RZ ;  /* 0x0000000300057819 */ /* 0x040fe400000006ff */
[----:B------:R-:W-:Y:S02]  /*04c0*/  CS2R R54, SRZ ;  /* 0x0000000000367805 */ /* 0x000fe4000001ff00 */
[----:B------:R-:W-:Y:S02]  /*04d0*/  SHF.L.U32 R6, R0, 0x8, RZ ;  /* 0x0000000800067819 */ /* 0x000fe400000006ff */
[----:B------:R-:W-:Y:S02]  /*04e0*/  CS2R R46, SRZ ;  /* 0x00000000002e7805 */ /* 0x000fe4000001ff00 */
[----:B------:R-:W-:-:S02]  /*04f0*/  LOP3.LUT R7, R4, 0x10, RZ, 0xc0, !PT ;  /* 0x0000001004077812 */ /* 0x000fc400078ec0ff */
[----:B------:R-:W-:Y:S02]  /*0500*/  CS2R R44, SRZ ;  /* 0x00000000002c7805 */ /* 0x000fe4000001ff00 */
[----:B------:R-:W-:Y:S02]  /*0510*/  LOP3.LUT R10, R9, 0xe3c, R10, 0xc8, !PT ;  /* 0x00000e3c090a7812 */ /* 0x000fe400078ec80a */
[----:B------:R-:W-:Y:S02]  /*0520*/  CS2R R42, SRZ ;  /* 0x00000000002a7805 */ /* 0x000fe4000001ff00 */
[----:B------:R-:W-:Y:S01]  /*0530*/  SHF.L.U32 R9, R0, 0x2, RZ ;  /* 0x0000000200097819 */ /* 0x000fe200000006ff */
[----:B---3--:R-:W-:Y:S01]  /*0540*/  IMAD R12, R2, UR14, R11 ;  /* 0x0000000e020c7c24 */ /* 0x008fe2000f8e020b */
[----:B------:R-:W-:Y:S02]  /*0550*/  LOP3.LUT R5, R5, 0x1070, R6, 0xc8, !PT ;  /* 0x0000107005057812 */ /* 0x000fe400078ec806 */
[----:B------:R-:W-:-:S02]  /*0560*/  CS2R R52, SRZ ;  /* 0x0000000000347805 */ /* 0x000fc4000001ff00 */
[----:B------:R-:W-:Y:S01]  /*0570*/  SHF.L.U32 R6, R0, 0x7, RZ ;  /* 0x0000000700067819 */ /* 0x000fe200000006ff */
[----:B--2---:R-:W-:Y:S01]  /*0580*/  ULEA UR4, UR5, UR4, 0x18 ;  /* 0x0000000405047291 */ /* 0x004fe2000f8ec0ff */
[----:B------:R-:W-:Y:S01]  /*0590*/  LOP3.LUT R7, R7, 0x60, R0, 0xf8, !PT ;  /* 0x0000006007077812 */ /* 0x000fe200078ef800 */
[----:B0-----:R-:W-:Y:S01]  /*05a0*/  IMAD R12, R3, UR15, R12 ;  /* 0x0000000f030c7c24 */ /* 0x001fe2000f8e020c */
[----:B------:R-:W-:Y:S02]  /*05b0*/  MOV R11, UR6 ;  /* 0x00000006000b7c02 */ /* 0x000fe40008000f00 */
[----:B------:R-:W-:Y:S02]  /*05c0*/  CS2R R36, SRZ ;  /* 0x0000000000247805 */ /* 0x000fe4000001ff00 */
[----:B------:R-:W-:Y:S02]  /*05d0*/  LOP3.LUT R6, R7, 0x800, R6, 0xf8, !PT ;  /* 0x0000080007067812 */ /* 0x000fe400078ef806 */
[----:B------:R-:W-:-:S02]  /*05e0*/  CS2R R50, SRZ ;  /* 0x0000000000327805 */ /* 0x000fc4000001ff00 */
[----:B------:R-:W-:Y:S01]  /*05f0*/  LOP3.LUT R7, R4, 0x70, RZ, 0xc0, !PT ;  /* 0x0000007004077812 */ /* 0x000fe200078ec0ff */
[----:B-1----:R-:W-:Y:S01]  /*0600*/  IMAD R8, R14, UR13, R9 ;  /* 0x0000000d0e087c24 */ /* 0x002fe2000f8e0209 */
[----:B------:R-:W-:Y:S02]  /*0610*/  LOP3.LUT R9, R9, 0x40, RZ, 0xc0, !PT ;  /* 0x0000004009097812 */ /* 0x000fe400078ec0ff */
[----:B------:R-:W-:Y:S02]  /*0620*/  CS2R R60, SRZ ;  /* 0x00000000003c7805 */ /* 0x000fe4000001ff00 */
[----:B------:R-:W-:Y:S01]  /*0630*/  IADD3 R7, PT, PT, R7, UR4, R10 ;  /* 0x0000000407077c10 */ /* 0x000fe2000fffe00a */
[----:B------:R-:W-:Y:S01]  /*0640*/  IMAD R8, R15, UR18, R8 ;  /* 0x000000120f087c24 */ /* 0x000fe2000f8e0208 */
[----:B------:R-:W-:Y:S02]  /*0650*/  IADD3 R6, PT, PT, R6, UR4, R9 ;  /* 0x0000000406067c10 */ /* 0x000fe4000fffe009 */
[----:B------:R-:W-:-:S02]  /*0660*/  CS2R R48, SRZ ;  /* 0x0000000000307805 */ /* 0x000fc4000001ff00 */
[----:B------:R-:W-:Y:S02]  /*0670*/  LEA R9, R11, R12, 0x6 ;  /* 0x0000000c0b097211 */ /* 0x000fe400078e30ff */
[----:B------:R-:W-:Y:S02]  /*0680*/  CS2R R58, SRZ ;  /* 0x00000000003a7805 */ /* 0x000fe4000001ff00 */
[----:B------:R-:W-:Y:S02]  /*0690*/  CS2R R56, SRZ ;  /* 0x0000000000387805 */ /* 0x000fe4000001ff00 */
[----:B------:R-:W-:Y:S02]  /*06a0*/  CS2R R64, SRZ ;  /* 0x0000000000407805 */ /* 0x000fe4000001ff00 */
[----:B------:R-:W-:Y:S02]  /*06b0*/  CS2R R10, SRZ ;  /* 0x00000000000a7805 */ /* 0x000fe4000001ff00 */
[----:B------:R-:W-:Y:S01]  /*06c0*/  CS2R R40, SRZ ;  /* 0x0000000000287805 */ /* 0x000fe2000001ff00 */
[----:B------:R-:W0:Y:S01]  /*06d0*/  LDCU.64 UR8, c[0x0][0x388] ;  /* 0x00007100ff0877ac */ /* 0x000e220008000a00 */
[----:B------:R-:W-:-:S02]  /*06e0*/  UIADD3 UR10, UPT, UPT, -UR10, URZ, URZ ;  /* 0x000000ff0a0a7290 */ /* 0x000fc4000fffe1ff */
[----:B------:R-:W-:Y:S01]  /*06f0*/  UIADD3 UR5, UPT, UPT, UR4, 0x3080, URZ ;  /* 0x0000308004057890 */ /* 0x000fe2000fffe0ff */
[----:B------:R-:W-:Y:S11]  /*0700*/  BAR.SYNC.DEFER_BLOCKING 0x0 ;  /* 0x0000000000007b1d */ /* 0x000ff60000010000 */
.L_x_4:
[----:B------:R-:W1:Y:S01]  /*0710*/  LDS.64 R12, [UR5] ;  /* 0x00000005ff0c7984 */ /* 0x000e620008000a00 */
[----:B------:R-:W2:Y:S01]  /*0720*/  LDC.64 R32, c[0x0][0x390] ;  /* 0x0000e400ff207b82 */ /* 0x000ea20000000a00 */
[----:B------:R-:W-:Y:S02]  /*0730*/  MOV R14, UR14 ;  /* 0x0000000e000e7c02 */ /* 0x000fe40008000f00 */
[----:B------:R-:W-:-:S05]  /*0740*/  MOV R16, UR14 ;  /* 0x0000000e00107c02 */ /* 0x000fca0008000f00 */
[----:B------:R-:W-:Y:S01]  /*0750*/  BAR.SYNC.DEFER_BLOCKING 0x0 ;  /* 0x0000000000007b1d */ /* 0x000fe20000010000 */
[----:B-1----:R-:W-:Y:S02]  /*0760*/  IADD3 R12, P0, PT, R8, R12, RZ ;  /* 0x0000000c080c7210 */ /* 0x002fe40007f1e0ff */
[----:B------:R-:W-:Y:S02]  /*0770*/  IADD3 R21, PT, PT, R9, R13, RZ ;  /* 0x0000000d09157210 */ /* 0x000fe40007ffe0ff */
[----:B------:R-:W-:Y:S02]  /*0780*/  IADD3.X R15, PT, PT, RZ, RZ, RZ, P0, !PT ;  /* 0x000000ffff0f7210 */ /* 0x000fe400007fe4ff */
[----:B0-----:R-:W-:Y:S02]  /*0790*/  LEA R66, P0, R12, UR8, 0x2 ;  /* 0x000000080c427c11 */ /* 0x001fe4000f8010ff */
[----:B------:R-:W-:Y:S02]  /*07a0*/  LEA R29, R14, R21, 0x4 ;  /* 0x000000150e1d7211 */ /* 0x000fe400078e20ff */
[----:B------:R-:W-:-:S02]  /*07b0*/  LEA.HI.X R67, R12, UR9, R15, 0x2, P0 ;  /* 0x000000090c437c11 */ /* 0x000fc400080f140f */
[----:B------:R-:W-:Y:S02]  /*07c0*/  MOV R12, UR14 ;  /* 0x0000000e000c7c02 */ /* 0x000fe40008000f00 */
[----:B------:R-:W-:Y:S02]  /*07d0*/  LEA R23, R16, R29, 0x3 ;  /* 0x0000001d10177211 */ /* 0x000fe400078e18ff */
[----:B------:R-:W-:Y:S01]  /*07e0*/  LEA R25, R12, R21, 0x3 ;  /* 0x000000150c197211 */ /* 0x000fe200078e18ff */
[--C-:B--2---:R-:W-:Y:S01]  /*07f0*/  IMAD.WIDE.U32 R20, R21, 0x4, R32.reuse ;  /* 0x0000000415147825 */ /* 0x104fe200078e0020 */
[----:B------:R-:W2:Y:S03]  /*0800*/  LDG.E.128.CONSTANT R12, desc[UR16][R66.64] ;  /* 0x00000010420c7981 */ /* 0x000ea6000c1e9d00 */
[--C-:B------:R-:W-:Y:S01]  /*0810*/  IMAD.WIDE.U32 R24, R25, 0x4, R32.reuse ;  /* 0x0000000419187825 */ /* 0x100fe200078e0020 */
[----:B------:R-:W3:Y:S03]  /*0820*/  LDG.E.128.CONSTANT R16, desc[UR16][R66.64+0x800] ;  /* 0x0008001042107981 */ /* 0x000ee6000c1e9d00 */
[----:B------:R-:W-:-:S02]  /*0830*/  IMAD.WIDE.U32 R28, R29, 0x4, R32 ;  /* 0x000000041d1c7825 */ /* 0x000fc400078e0020 */
[----:B------:R-:W4:Y:S02]  /*0840*/  LDG.E.128.CONSTANT R24, desc[UR16][R24.64] ;  /* 0x0000001018187981 */ /* 0x000f24000c1e9d00 */
[----:B------:R-:W-:Y:S02]  /*0850*/  IMAD.WIDE.U32 R32, R23, 0x4, R32 ;  /* 0x0000000417207825 */ /* 0x000fe400078e0020 */
[----:B------:R-:W5:Y:S04]  /*0860*/  LDG.E.128.CONSTANT R20, desc[UR16][R20.64] ;  /* 0x0000001014147981 */ /* 0x000f68000c1e9d00 */
[----:B------:R-:W4:Y:S04]  /*0870*/  LDG.E.128.CONSTANT R28, desc[UR16][R28.64] ;  /* 0x000000101c1c7981 */ /* 0x000f28000c1e9d00 */
[----:B------:R-:W4:Y:S04]  /*0880*/  LDG.E.128.CONSTANT R32, desc[UR16][R32.64] ;  /* 0x0000001020207981 */ /* 0x000f28000c1e9d00 */
[----:B--2---:R-:W-:Y:S04]  /*0890*/  STS [R7+0x2000], R12 ;  /* 0x0020000c07007388 */ /* 0x004fe80000000800 */
[----:B------:R-:W-:Y:S04]  /*08a0*/  STS [R7+0x2080], R13 ;  /* 0x0020800d07007388 */ /* 0x000fe80000000800 */
[----:B------:R-:W-:Y:S04]  /*08b0*/  STS [R7+0x2100], R14 ;  /* 0x0021000e07007388 */ /* 0x000fe80000000800 */
[----:B------:R-:W-:Y:S04]  /*08c0*/  STS [R7+0x2180], R15 ;  /* 0x0021800f07007388 */ /* 0x000fe80000000800 */
[----:B---3--:R-:W-:Y:S04]  /*08d0*/  STS [R7+0x2040], R16 ;  /* 0x0020401007007388 */ /* 0x008fe80000000800 */
[----:B------:R-:W-:Y:S04]  /*08e0*/  STS [R7+0x20c0], R17 ;  /* 0x0020c01107007388 */ /* 0x000fe80000000800 */
[----:B------:R-:W-:Y:S04]  /*08f0*/  STS [R7+0x2140], R18 ;  /* 0x0021401207007388 */ /* 0x000fe80000000800 */
[----:B------:R-:W-:Y:S04]  /*0900*/  STS [R7+0x21c0], R19 ;  /* 0x0021c01307007388 */ /* 0x000fe80000000800 */
[----:B-----5:R-:W-:Y:S04]  /*0910*/  STS.128 [R4+UR4], R20 ;  /* 0x0000001404007988 */ /* 0x020fe80008000c04 */
[----:B----4-:R-:W-:Y:S04]  /*0920*/  STS.128 [R4+UR4+0x800], R24 ;  /* 0x0008001804007988 */ /* 0x010fe80008000c04 */
[----:B------:R-:W-:Y:S04]  /*0930*/  STS.128 [R4+UR4+0x1000], R28 ;  /* 0x0010001c04007988 */ /* 0x000fe80008000c04 */
[----:B------:R-:W-:Y:S01]  /*0940*/  STS.128 [R4+UR4+0x1800], R32 ;  /* 0x0018002004007988 */ /* 0x000fe20008000c04 */
[----:B------:R-:W-:Y:S06]  /*0950*/  BAR.SYNC.DEFER_BLOCKING 0x0 ;  /* 0x0000000000007b1d */ /* 0x000fec0000010000 */
[----:B------:R-:W-:Y:S04]  /*0960*/  LDS.128 R12, [R6+0x2000] ;  /* 0x00200000060c7984 */ /* 0x000fe80000000c00 */
[----:B------:R-:W0:Y:S04]  /*0970*/  LDS.128 R32, [R5+UR4] ;  /* 0x0000000405207984 */ /* 0x000e280008000c00 */
[----:B------:R-:W1:Y:S04]  /*0980*/  LDS.128 R16, [R5+UR4+0x80] ;  /* 0x0000800405107984 */ /* 0x000e680008000c00 */
[----:B------:R-:W-:Y:S04]  /*0990*/  LDS.128 R20, [R6+0x2080] ;  /* 0x0020800006147984 */ /* 0x000fe80000000c00 */
[----:B------:R-:W2:Y:S04]  /*09a0*/  LDS.128 R24, [R5+UR4+0x100] ;  /* 0x0001000405187984 */ /* 0x000ea80008000c00 */
[----:B------:R-:W3:Y:S01]  /*09b0*/  LDS.128 R28, [R5+UR4+0x180] ;  /* 0x00018004051c7984 */ /* 0x000ee20008000c00 */
[-C--:B0-----:R-:W-:Y:S01]  /*09c0*/  FFMA R66, R14, R34.reuse, R60 ;  /* 0x000000220e427223 */ /* 0x081fe2000000003c */
[----:B------:R-:W-:Y:S01]  /*09d0*/  FFMA R68, R15, R34, R64 ;  /* 0x000000220f447223 */ /* 0x000fe20000000040 */
[-C--:B------:R-:W-:Y:S01]  /*09e0*/  FFMA R47, R12, R32.reuse, R47 ;  /* 0x000000200c2f7223 */ /* 0x080fe2000000002f */
[-C--:B------:R-:W-:Y:S01]  /*09f0*/  FFMA R43, R13, R32.reuse, R43 ;  /* 0x000000200d2b7223 */ /* 0x080fe2000000002b */
[-C--:B------:R-:W-:Y:S01]  /*0a00*/  FFMA R42, R14, R32.reuse, R42 ;  /* 0x000000200e2a7223 */ /* 0x080fe2000000002a */
[----:B------:R-:W-:Y:S01]  /*0a10*/  FFMA R48, R15, R32, R48 ;  /* 0x000000200f307223 */ /* 0x000fe20000000030 */
[-C--:B------:R-:W-:Y:S01]  /*0a20*/  FFMA R55, R12, R33.reuse, R55 ;  /* 0x000000210c377223 */ /* 0x080fe20000000037 */
[-C--:B------:R-:W-:Y:S01]  /*0a30*/  FFMA R53, R13, R33.reuse, R53 ;  /* 0x000000210d357223 */ /* 0x080fe20000000035 */
[-C--:B------:R-:W-:Y:S01]  /*0a40*/  FFMA R49, R14, R33.reuse, R49 ;  /* 0x000000210e317223 */ /* 0x080fe20000000031 */
[----:B------:R-:W-:Y:S01]  /*0a50*/  FFMA R56, R15, R33, R56 ;  /* 0x000000210f387223 */ /* 0x000fe20000000038 */
[CC--:B------:R-:W-:Y:S01]  /*0a60*/  FFMA R63, R12.reuse, R34.reuse, R63 ;  /* 0x000000220c3f7223 */ /* 0x0c0fe2000000003f */
[C---:B------:R-:W-:Y:S01]  /*0a70*/  FFMA R62, R13.reuse, R34, R62 ;  /* 0x000000220d3e7223 */ /* 0x040fe2000000003e */
[-C--:B------:R-:W-:Y:S01]  /*0a80*/  FFMA R60, R12, R35.reuse, R38 ;  /* 0x000000230c3c7223 */ /* 0x080fe20000000026 */
[-C--:B------:R-:W-:Y:S01]  /*0a90*/  FFMA R64, R13, R35.reuse, R37 ;  /* 0x000000230d407223 */ /* 0x080fe20000000025 */
[-C--:B------:R-:W-:Y:S01]  /*0aa0*/  FFMA R67, R14, R35.reuse, R36 ;  /* 0x000000230e437223 */ /* 0x080fe20000000024 */
[----:B------:R-:W-:Y:S01]  /*0ab0*/  FFMA R69, R15, R35, R39 ;  /* 0x000000230f457223 */ /* 0x000fe20000000027 */
[C---:B-1----:R-:W-:Y:S01]  /*0ac0*/  FFMA R46, R12.reuse, R16, R46 ;  /* 0x000000100c2e7223 */ /* 0x042fe2000000002e */
[C---:B------:R-:W-:Y:S01]  /*0ad0*/  FFMA R45, R12.reuse, R17, R45 ;  /* 0x000000110c2d7223 */ /* 0x040fe2000000002d */
[C---:B------:R-:W-:Y:S01]  /*0ae0*/  FFMA R44, R12.reuse, R18, R44 ;  /* 0x000000120c2c7223 */ /* 0x040fe2000000002c */
[----:B------:R-:W-:Y:S01]  /*0af0*/  FFMA R54, R12, R19, R54 ;  /* 0x000000130c367223 */ /* 0x000fe20000000036 */
[C---:B------:R-:W-:Y:S01]  /*0b00*/  FFMA R52, R13.reuse, R16, R52 ;  /* 0x000000100d347223 */ /* 0x040fe20000000034 */
        /* <DEDUP_REMOVED lines=11> */
[----:B------:R-:W-:Y:S01]  /*0bc0*/  LDS.128 R32, [R6+0x2100] ;  /* 0x0021000006207984 */ /* 0x000fe20000000c00 */
[----:B--2---:R-:W-:-:S03]  /*0bd0*/  FFMA R47, R20, R24, R47 ;  /* 0x00000018142f7223 */ /* 0x004fc6000000002f */
[----:B------:R-:W0:Y:S01]  /*0be0*/  LDS.128 R36, [R5+UR4+0x200] ;  /* 0x0002000405247984 */ /* 0x000e220008000c00 */
[----:B------:R-:W-:-:S03]  /*0bf0*/  FFMA R43, R21, R24, R43 ;  /* 0x00000018152b7223 */ /* 0x000fc6000000002b */
[----:B------:R-:W1:Y:S01]  /*0c00*/  LDS.128 R12, [R5+UR4+0x280] ;  /* 0x00028004050c7984 */ /* 0x000e620008000c00 */
[-C--:B------:R-:W-:Y:S01]  /*0c10*/  FFMA R42, R22, R24.reuse, R42 ;  /* 0x00000018162a7223 */ /* 0x080fe2000000002a */
        /* <DEDUP_REMOVED lines=13> */
[C---:B---3--:R-:W-:Y:S01]  /*0cf0*/  FFMA R46, R20.reuse, R28, R46 ;  /* 0x0000001c142e7223 */ /* 0x048fe2000000002e */
        /* <DEDUP_REMOVED lines=15> */
[----:B------:R-:W-:Y:S04]  /*0df0*/  LDS.128 R24, [R6+0x2180] ;  /* 0x0021800006187984 */ /* 0x000fe80000000c00 */
[----:B------:R-:W2:Y:S04]  /*0e00*/  LDS.128 R16, [R5+UR4+0x300] ;  /* 0x0003000405107984 */ /* 0x000ea80008000c00 */
[----:B------:R-:W3:Y:S01]  /*0e10*/  LDS.128 R20, [R5+UR4+0x380] ;  /* 0x0003800405147984 */ /* 0x000ee20008000c00 */
[-C--:B0-----:R-:W-:Y:S01]  /*0e20*/  FFMA R47, R32, R36.reuse, R47 ;  /* 0x00000024202f7223 */ /* 0x081fe2000000002f */
        /* <DEDUP_REMOVED lines=32> */
[----:B------:R-:W0:Y:S01]  /*1030*/  LDS.128 R28, [R5+UR4+0x400] ;  /* 0x00040004051c7984 */ /* 0x000e220008000c00 */
[----:B--2---:R-:W-:-:S03]  /*1040*/  FFMA R47, R24, R16, R47 ;  /* 0x00000010182f7223 */ /* 0x004fc6000000002f */
[----:B------:R-:W1:Y:S01]  /*1050*/  LDS.128 R12, [R5+UR4+0x480] ;  /* 0x00048004050c7984 */ /* 0x000e620008000c00 */
        /* <DEDUP_REMOVED lines=384> */
[----:B------:R-:W-:-:S04]  /*2860*/  UIADD3 UR10, UPT, UPT, UR10, 0x1, URZ ;  /* 0x000000010a0a7890 */ /* 0x000fc8000fffe0ff */
[----:B------:R-:W-:Y:S01]  /*2870*/  UISETP.NE.AND UP0, UPT, UR10, URZ, UPT ;  /* 0x000000ff0a00728c */ /* 0x000fe2000bf05270 */
        /* <DEDUP_REMOVED lines=32> */
[-C--:B--2---:R-:W-:Y:S01]  /*2a80*/  FFMA R47, R12, R24.reuse, R47 ;  /* 0x000000180c2f7223 */ /* 0x084fe2000000002f */
        /* <DEDUP_REMOVED lines=31> */
[----:B------:R-:W-:Y:S01]  /*2c80*/  UIADD3 UR5, UPT, UPT, UR5, 0x8, URZ ;  /* 0x0000000805057890 */ /* 0x000fe2000fffe0ff */
[----:B------:R-:W-:Y:S11]  /*2c90*/  BRA.U UP0, `(.L_x_4) ;  /* 0xffffffd9009c7547 */ /* 0x000ff6000b83ffff */
[----:B------:R-:W0:Y:S01]  /*2ca0*/  LDC R21, c[0x0][0x3a4] ;  /* 0x0000e900ff157b82 */ /* 0x000e220000000800 */
[----:B------:R-:W-:Y:S02]  /*2cb0*/  SHF.L.U32 R18, R0, 0x1, RZ ;  /* 0x0000000100127819 */ /* 0x000fe400000006ff */
[----:B------:R-:W-:Y:S02]  /*2cc0*/  LOP3.LUT R19, R2, 0x6, RZ, 0xc0, !PT ;  /* 0x0000000602137812 */ /* 0x000fe400078ec0ff */
[----:B------:R-:W-:Y:S02]  /*2cd0*/  LOP3.LUT R20, R18, 0x1c, RZ, 0xc0, !PT ;  /* 0x0000001c12147812 */ /* 0x000fe400078ec0ff */
[----:B------:R-:W-:Y:S02]  /*2ce0*/  LOP3.LUT R2, R0, 0x10, RZ, 0xc0, !PT ;  /* 0x0000001000027812 */ /* 0x000fe400078ec0ff */
[----:B------:R-:W-:Y:S02]  /*2cf0*/  LOP3.LUT R19, R19, 0x1, R0, 0xf8, !PT ;  /* 0x0000000113137812 */ /* 0x000fe400078ef800 */
[----:B------:R-:W-:-:S02]  /*2d00*/  SHF.R.U32.HI R2, RZ, 0x4, R2 ;  /* 0x00000004ff027819 */ /* 0x000fc40000011602 */
[----:B------:R-:W-:Y:S02]  /*2d10*/  LOP3.LUT P0, RZ, R0, 0x10, RZ, 0xc0, !PT ;  /* 0x0000001000ff7812 */ /* 0x000fe4000780c0ff */
[----:B------:R-:W-:Y:S02]  /*2d20*/  LEA R2, R19, R2, 0x2 ;  /* 0x0000000213027211 */ /* 0x000fe400078e10ff */
[----:B------:R-:W-:Y:S02]  /*2d30*/  MOV R19, UR6 ;  /* 0x0000000600137c02 */ /* 0x000fe40008000f00 */
[----:B------:R-:W-:Y:S02]  /*2d40*/  FSEL R8, R43, R47, !P0 ;  /* 0x0000002f2b087208 */ /* 0x000fe40004000000 */
[----:B------:R-:W-:Y:S02]  /*2d50*/  FSEL R9, R53, R55, !P0 ;  /* 0x0000003735097208 */ /* 0x000fe40004000000 */
[----:B------:R-:W-:Y:S01]  /*2d60*/  FSEL R12, R62, R63, !P0 ;  /* 0x0000003f3e0c7208 */ /* 0x000fe20004000000 */
[----:B0-----:R-:W-:Y:S01]  /*2d70*/  IMAD R20, R21, UR13, R20 ;  /* 0x0000000d15147c24 */ /* 0x001fe2000f8e0214 */
[----:B------:R-:W-:-:S02]  /*2d80*/  FSEL R13, R37, R38, !P0 ;  /* 0x00000026250d7208 */ /* 0x000fc40004000000 */
[----:B------:R-:W-:Y:S01]  /*2d90*/  FSEL R14, R52, R46, !P0 ;  /* 0x0000002e340e7208 */ /* 0x000fe20004000000 */
[----:B------:R-:W-:Y:S01]  /*2da0*/  IMAD R20, R3, UR15, R20 ;  /* 0x0000000f03147c24 */ /* 0x000fe2000f8e0214 */
[----:B------:R-:W-:Y:S02]  /*2db0*/  MOV R3, UR7 ;  /* 0x0000000700037c02 */ /* 0x000fe40008000f00 */
[----:B------:R-:W-:Y:S01]  /*2dc0*/  FSEL R15, R51, R45, !P0 ;  /* 0x0000002d330f7208 */ /* 0x000fe20004000000 */
[----:B------:R-:W-:Y:S01]  /*2dd0*/  SHFL.BFLY PT, R21, R14, 0x10, 0x1f ;  /* 0x0e001f000e157f89 */ /* 0x000fe200000e0000 */
[----:B------:R-:W-:Y:S02]  /*2de0*/  LEA R2, R3, R2, 0x5 ;  /* 0x0000000203027211 */ /* 0x000fe400078e28ff */
[----:B------:R-:W-:Y:S01]  /*2df0*/  LEA R3, R19, R20, 0x6 ;  /* 0x0000001413037211 */ /* 0x000fe200078e30ff */
[----:B------:R-:W-:Y:S01]  /*2e00*/  SHFL.BFLY PT, R22, R15, 0x10, 0x1f ;  /* 0x0e001f000f167f89 */ /* 0x000fe200000e0000 */
[----:B------:R-:W-:-:S02]  /*2e10*/  FSEL R16, R50, R44, !P0 ;  /* 0x0000002c32107208 */ /* 0x000fc40004000000 */
[----:B------:R-:W-:Y:S01]  /*2e20*/  FSEL R17, R61, R54, !P0 ;  /* 0x000000363d117208 */ /* 0x000fe20004000000 */
[----:B------:R-:W-:Y:S01]  /*2e30*/  IMAD R35, R2, UR14, R3 ;  /* 0x0000000e02237c24 */ /* 0x000fe2000f8e0203 */
[----:B------:R-:W-:Y:S01]  /*2e40*/  FSEL R18, R56, R49, !P0 ;  /* 0x0000003138127208 */ /* 0x000fe20004000000 */
[----:B------:R-:W0:Y:S01]  /*2e50*/  LDC.64 R2, c[0x0][0x398] ;  /* 0x0000e600ff027b82 */ /* 0x000e220000000a00 */
[----:B------:R-:W-:Y:S01]  /*2e60*/  FSEL R24, R64, R60, !P0 ;  /* 0x0000003c40187208 */ /* 0x000fe20004000000 */
[----:B------:R-:W1:Y:S01]  /*2e70*/  SHFL.BFLY PT, R19, R12, 0x10, 0x1f ;  /* 0x0e001f000c137f89 */ /* 0x000e6200000e0000 */
[----:B------:R-:W-:Y:S02]  /*2e80*/  FSEL R0, R48, R42, !P0 ;  /* 0x0000002a30007208 */ /* 0x000fe40004000000 */
[----:B------:R-:W-:Y:S01]  /*2e90*/  FSEL R26, R39, R36, !P0 ;  /* 0x00000024271a7208 */ /* 0x000fe20004000000 */
[----:B------:R0:W2:Y:S01]  /*2ea0*/  SHFL.BFLY PT, R20, R13, 0x10, 0x1f ;  /* 0x0e001f000d147f89 */ /* 0x0000a200000e0000 */
[----:B------:R-:W-:-:S02]  /*2eb0*/  FSEL R28, R10, R59, !P0 ;  /* 0x0000003b0a1c7208 */ /* 0x000fc40004000000 */
[----:B------:R-:W-:Y:S01]  /*2ec0*/  FSEL R30, R11, R58, !P0 ;  /* 0x0000003a0b1e7208 */ /* 0x000fe20004000000 */
[----:B------:R-:W-:Y:S01]  /*2ed0*/  SHFL.BFLY PT, R23, R16, 0x10, 0x1f ;  /* 0x0e001f0010177f89 */ /* 0x000fe200000e0000 */
[----:B------:R-:W-:Y:S02]  /*2ee0*/  FSEL R34, R41, R65, !P0 ;  /* 0x0000004129227208 */ /* 0x000fe40004000000 */
[----:B------:R-:W-:Y:S01]  /*2ef0*/  FSEL R32, R40, R57, !P0 ;  /* 0x0000003928207208 */ /* 0x000fe20004000000 */
[----:B------:R-:W-:Y:S01]  /*2f00*/  SHFL.BFLY PT, R25, R17, 0x10, 0x1f ;  /* 0x0e001f0011197f89 */ /* 0x000fe200000e0000 */
[----:B------:R-:W-:Y:S02]  /*2f10*/  FSEL R59, R59, R10, !P0 ;  /* 0x0000000a3b3b7208 */ /* 0x000fe40004000000 */
[----:B------:R-:W-:Y:S01]  /*2f20*/  FSEL R58, R58, R11, !P0 ;  /* 0x0000000b3a3a7208 */ /* 0x000fe20004000000 */
[----:B------:R3:W4:Y:S01]  /*2f30*/  SHFL.BFLY PT, R10, R9, 0x10, 0x1f ;  /* 0x0e001f00090a7f89 */ /* 0x00072200000e0000 */
[----:B------:R-:W-:-:S02]  /*2f40*/  FSEL R45, R45, R51, !P0 ;  /* 0x000000332d2d7208 */ /* 0x000fc40004000000 */
[----:B------:R-:W-:Y:S01]  /*2f50*/  FSEL R7, R38, R37, !P0 ;  /* 0x0000002526077208 */ /* 0x000fe20004000000 */
[----:B------:R-:W5:Y:S01]  /*2f60*/  SHFL.BFLY PT, R11, R8, 0x10, 0x1f ;  /* 0x0e001f00080b7f89 */ /* 0x000f6200000e0000 */
[----:B------:R-:W-:Y:S01]  /*2f70*/  MOV R38, UR14 ;  /* 0x0000000e00267c02 */ /* 0x000fe20008000f00 */
[--C-:B0-----:R-:W-:Y:S01]  /*2f80*/  IMAD.WIDE.U32 R12, R35, 0x4, R2.reuse ;  /* 0x00000004230c7825 */ /* 0x101fe200078e0002 */
[----:B------:R-:W-:Y:S01]  /*2f90*/  FSEL R4, R47, R43, !P0 ;  /* 0x0000002b2f047208 */ /* 0x000fe20004000000 */
[----:B------:R-:W0:Y:S01]  /*2fa0*/  SHFL.BFLY PT, R29, R24, 0x10, 0x1f ;  /* 0x0e001f00181d7f89 */ /* 0x000e2200000e0000 */
[----:B---3--:R-:W-:Y:S02]  /*2fb0*/  LEA R9, R38, R35, 0x1 ;  /* 0x0000002326097211 */ /* 0x008fe400078e08ff */
[----:B------:R-:W-:Y:S01]  /*2fc0*/  FSEL R5, R55, R53, !P0 ;  /* 0x0000003537057208 */ /* 0x000fe20004000000 */
[----:B------:R-:W3:Y:S01]  /*2fd0*/  SHFL.BFLY PT, R27, R0, 0x10, 0x1f ;  /* 0x0e001f00001b7f89 */ /* 0x000ee200000e0000 */
[----:B------:R-:W-:Y:S01]  /*2fe0*/  FSEL R6, R63, R62, !P0 ;  /* 0x0000003e3f067208 */ /* 0x000fe20004000000 */
[----:B------:R-:W-:Y:S01]  /*2ff0*/  IMAD.WIDE.U32 R16, R9, 0x4, R2 ;  /* 0x0000000409107825 */ /* 0x000fe200078e0002 */
[----:B------:R-:W-:Y:S01]  /*3000*/  FSEL R46, R46, R52, !P0 ;  /* 0x000000342e2e7208 */ /* 0x000fe20004000000 */
[----:B------:R-:W3:Y:S01]  /*3010*/  SHFL.BFLY PT, R18, R18, 0x10, 0x1f ;  /* 0x0e001f0012127f89 */ /* 0x000ee200000e0000 */
[----:B------:R-:W-:Y:S01]  /*3020*/  FSEL R44, R44, R50, !P0 ;  /* 0x000000322c2c7208 */ /* 0x000fe20004000000 */
[----:B-1----:R-:W-:Y:S01]  /*3030*/  FADD R6, R6, R19 ;  /* 0x0000001306067221 */ /* 0x002fe20000000000 */
[----:B------:R-:W-:Y:S01]  /*3040*/  FSEL R54, R54, R61, !P0 ;  /* 0x0000003d36367208 */ /* 0x000fe20004000000 */
[----:B------:R-:W1:Y:S01]  /*3050*/  SHFL.BFLY PT, R51, R26, 0x10, 0x1f ;  /* 0x0e001f001a337f89 */ /* 0x000e6200000e0000 */
[----:B------:R-:W-:Y:S01]  /*3060*/  FSEL R60, R60, R64, !P0 ;  /* 0x000000403c3c7208 */ /* 0x000fe20004000000 */
[----:B--2---:R-:W-:Y:S01]  /*3070*/  FADD R7, R7, R20 ;  /* 0x0000001407077221 */ /* 0x004fe20000000000 */
[----:B------:R-:W-:Y:S01]  /*3080*/  IADD3 R15, PT, PT, R35, 0x20, RZ ;  /* 0x00000020230f7810 */ /* 0x000fe20007ffe0ff */
[----:B------:R-:W2:Y:S01]  /*3090*/  SHFL.BFLY PT, R31, R30, 0x10, 0x1f ;  /* 0x0e001f001e1f7f89 */ /* 0x000ea200000e0000 */
[----:B------:R-:W-:Y:S01]  /*30a0*/  FSEL R42, R42, R48, !P0 ;  /* 0x000000302a2a7208 */ /* 0x000fe20004000000 */
[----:B----4-:R-:W-:Y:S01]  /*30b0*/  FADD R5, R5, R10 ;  /* 0x0000000a05057221 */ /* 0x010fe20000000000 */
[----:B------:R-:W-:Y:S01]  /*30c0*/  FSEL R49, R49, R56, !P0 ;  /* 0x0000003831317208 */ /* 0x000fe20004000000 */
[----:B------:R-:W4:Y:S01]  /*30d0*/  SHFL.BFLY PT, R28, R28, 0x10, 0x1f ;  /* 0x0e001f001c1c7f89 */ /* 0x000f2200000e0000 */
[----:B------:R-:W-:Y:S01]  /*30e0*/  FSEL R36, R36, R39, !P0 ;  /* 0x0000002724247208 */ /* 0x000fe20004000000 */
[----:B-----5:R-:W-:Y:S01]  /*30f0*/  FADD R4, R4, R11 ;  /* 0x0000000b04047221 */ /* 0x020fe20000000000 */
[----:B------:R-:W-:Y:S01]  /*3100*/  FSEL R40, R57, R40, !P0 ;  /* 0x0000002839287208 */ /* 0x000fe20004000000 */
[----:B------:R-:W5:Y:S01]  /*3110*/  SHFL.BFLY PT, R33, R32, 0x10, 0x1f ;  /* 0x0e001f0020217f89 */ /* 0x000f6200000e0000 */
[----:B------:R-:W-:Y:S01]  /*3120*/  IADD3 R37, PT, PT, R9, 0x20, RZ ;  /* 0x0000002009257810 */ /* 0x000fe20007ffe0ff */
[----:B------:R-:W-:Y:S01]  /*3130*/  IMAD.WIDE.U32 R14, R15, 0x4, R2 ;  /* 0x000000040f0e7825 */ /* 0x000fe200078e0002 */
[----:B------:R-:W-:Y:S01]  /*3140*/  FSEL R41, R65, R41, !P0 ;  /* 0x0000002941297208 */ /* 0x000fe20004000000 */
[----:B------:R-:W5:Y:S02]  /*3150*/  SHFL.BFLY PT, R34, R34, 0x10, 0x1f ;  /* 0x0e001f0022227f89 */ /* 0x000f6400000e0000 */
[----:B------:R-:W-:Y:S01]  /*3160*/  FADD R8, R46, R21 ;  /* 0x000000152e087221 */ /* 0x000fe20000000000 */
[----:B------:R-:W-:Y:S01]  /*3170*/  FADD R9, R45, R22 ;  /* 0x000000162d097221 */ /* 0x000fe20000000000 */
[----:B------:R-:W-:Y:S01]  /*3180*/  FADD R10, R44, R23 ;  /* 0x000000172c0a7221 */ /* 0x000fe20000000000 */
[----:B------:R-:W-:Y:S01]  /*3190*/  FADD R11, R54, R25 ;  /* 0x00000019360b7221 */ /* 0x000fe20000000000 */
[----:B0-----:R-:W-:Y:S01]  /*31a0*/  FADD R50, R60, R29 ;  /* 0x0000001d3c327221 */ /* 0x001fe20000000000 */
[----:B---3--:R-:W-:Y:S01]  /*31b0*/  FADD R48, R42, R27 ;  /* 0x0000001b2a307221 */ /* 0x008fe20000000000 */
[----:B------:R-:W-:Y:S01]  /*31c0*/  FADD R49, R49, R18 ;  /* 0x0000001231317221 */ /* 0x000fe20000000000 */
[----:B-1----:R-:W-:Y:S01]  /*31d0*/  FADD R51, R36, R51 ;  /* 0x0000003324337221 */ /* 0x002fe20000000000 */
[----:B------:R-:W-:Y:S01]  /*31e0*/  IMAD.WIDE.U32 R2, R37, 0x4, R2 ;  /* 0x0000000425027825 */ /* 0x000fe200078e0002 */
[----:B------:R-:W-:Y:S03]  /*31f0*/  STG.E.128.STRONG.SM desc[UR16][R12.64], R4 ;  /* 0x000000040c007986 */ /* 0x000fe6000c10bd10 */
[----:B--2---:R-:W-:Y:S01]  /*3200*/  FADD R29, R58, R31 ;  /* 0x0000001f3a1d7221 */ /* 0x004fe20000000000 */
[----:B------:R-:W-:Y:S01]  /*3210*/  STG.E.128.STRONG.SM desc[UR16][R14.64], R8 ;  /* 0x000000080e007986 */ /* 0x000fe2000c10bd10 */
[----:B----4-:R-:W-:-:S03]  /*3220*/  FADD R28, R59, R28 ;  /* 0x0000001c3b1c7221 */ /* 0x010fc60000000000 */
[----:B------:R-:W-:Y:S01]  /*3230*/  STG.E.128.STRONG.SM desc[UR16][R16.64], R48 ;  /* 0x0000003010007986 */ /* 0x000fe2000c10bd10 */
[----:B-----5:R-:W-:Y:S01]  /*3240*/  FADD R30, R40, R33 ;  /* 0x00000021281e7221 */ /* 0x020fe20000000000 */
[----:B------:R-:W-:-:S05]  /*3250*/  FADD R31, R41, R34 ;  /* 0x00000022291f7221 */ /* 0x000fca0000000000 */
[----:B------:R-:W-:Y:S01]  /*3260*/  STG.E.128.STRONG.SM desc[UR16][R2.64], R28 ;  /* 0x0000001c02007986 */ /* 0x000fe2000c10bd10 */
[----:B------:R-:W-:Y:S05]  /*3270*/  EXIT ;  /* 0x000000000000794d */ /* 0x000fea0003800000 */
.L_x_0:
[----:B------:R-:W0:Y:S01]  /*3280*/  LDC R3, c[0x0][0x3a4] ;  /* 0x0000e900ff037b82 */ /* 0x000e220000000800 */
[----:B------:R-:W-:Y:S01]  /*3290*/  SHF.L.U32 R0, R8, 0x2, RZ ;  /* 0x0000000208007819 */ /* 0x000fe200000006ff */
[----:B------:R-:W-:-:S06]  /*32a0*/  USHF.L.U32 UR8, UR7, 0x5, URZ ;  /* 0x0000000507087899 */ /* 0x000fcc00080006ff */
[----:B------:R-:W1:Y:S08]  /*32b0*/  LDC.64 R4, c[0x0][0x3a8] ;  /* 0x0000ea00ff047b82 */ /* 0x000e700000000a00 */
[----:B------:R-:W2:Y:S01]  /*32c0*/  LDC.64 R8, c[0x0][0x398] ;  /* 0x0000e600ff087b82 */ /* 0x000ea20000000a00 */
[----:B0-----:R-:W-:Y:S01]  /*32d0*/  IMAD R0, R3, UR13, R0 ;  /* 0x0000000d03007c24 */ /* 0x001fe2000f8e0200 */
[----:B------:R-:W-:-:S03]  /*32e0*/  LOP3.LUT R3, R2, UR8, RZ, 0xfc, !PT ;  /* 0x0000000802037c12 */ /* 0x000fc6000f8efcff */
[----:B-1----:R-:W-:Y:S01]  /*32f0*/  IMAD R0, R5, UR18, R0 ;  /* 0x0000001205007c24 */ /* 0x002fe2000f8e0200 */
[----:B------:R-:W-:-:S04]  /*3300*/  MOV R5, UR6 ;  /* 0x0000000600057c02 */ /* 0x000fc80008000f00 */
[----:B------:R-:W-:-:S05]  /*3310*/  LEA R0, R5, R0, 0x6 ;  /* 0x0000000005007211 */ /* 0x000fca00078e30ff */
[----:B------:R-:W-:-:S05]  /*3320*/  IMAD R3, R3, R4, R0 ;  /* 0x0000000403037224 */ /* 0x000fca00078e0200 */
[CC--:B------:R-:W-:Y:S02]  /*3330*/  LEA R7, R4.reuse, R3.reuse, 0x4 ;  /* 0x0000000304077211 */ /* 0x0c0fe400078e20ff */
[C---:B------:R-:W-:Y:S01]  /*3340*/  LEA R5, R4.reuse, R3, 0x3 ;  /* 0x0000000304057211 */ /* 0x040fe200078e18ff */
[----:B--2---:R-:W-:Y:S01]  /*3350*/  IMAD.WIDE.U32 R2, R3, 0x4, R8 ;  /* 0x0000000403027825 */ /* 0x004fe200078e0008 */
[----:B------:R-:W-:-:S03]  /*3360*/  LEA R11, R4, R7, 0x3 ;  /* 0x00000007040b7211 */ /* 0x000fc600078e18ff */
[--C-:B------:R-:W-:Y:S01]  /*3370*/  IMAD.WIDE.U32 R4, R5, 0x4, R8.reuse ;  /* 0x0000000405047825 */ /* 0x100fe200078e0008 */
[----:B------:R-:W-:Y:S03]  /*3380*/  STG.E.128 desc[UR16][R2.64], RZ ;  /* 0x000000ff02007986 */ /* 0x000fe6000c101d10 */
[--C-:B------:R-:W-:Y:S01]  /*3390*/  IMAD.WIDE.U32 R6, R7, 0x4, R8.reuse ;  /* 0x0000000407067825 */ /* 0x100fe200078e0008 */
[----:B------:R-:W-:Y:S03]  /*33a0*/  STG.E.128 desc[UR16][R4.64], RZ ;  /* 0x000000ff04007986 */ /* 0x000fe6000c101d10 */
[----:B------:R-:W-:Y:S01]  /*33b0*/  IMAD.WIDE.U32 R8, R11, 0x4, R8 ;  /* 0x000000040b087825 */ /* 0x000fe200078e0008 */
[----:B------:R-:W-:Y:S04]  /*33c0*/  STG.E.128 desc[UR16][R6.64], RZ ;  /* 0x000000ff06007986 */ /* 0x000fe8000c101d10 */
[----:B------:R-:W-:Y:S01]  /*33d0*/  STG.E.128 desc[UR16][R8.64], RZ ;  /* 0x000000ff08007986 */ /* 0x000fe2000c101d10 */
[----:B------:R-:W-:Y:S05]  /*33e0*/  EXIT ;  /* 0x000000000000794d */ /* 0x000fea0003800000 */
.L_x_5:
[----:B------:R-:W-:-:S00]  /*33f0*/  BRA `(.L_x_5) ;  /* 0xfffffffc00fc7947 */ /* 0x000fc0000383ffff */
[----:B------:R-:W-:-:S00]  /*3400*/  NOP ;  /* 0x0000000000007918 */ /* 0x000fc00000000000 */
[----:B------:R-:W-:-:S00]  /*3410*/  NOP ;  /* 0x0000000000007918 */ /* 0x000fc00000000000 */
[----:B------:R-:W-:-:S00]  /*3420*/  NOP ;  /* 0x0000000000007918 */ /* 0x000fc00000000000 */
[----:B------:R-:W-:-:S00]  /*3430*/  NOP ;  /* 0x0000000000007918 */ /* 0x000fc00000000000 */
[----:B------:R-:W-:-:S00]  /*3440*/  NOP ;  /* 0x0000000000007918 */ /* 0x000fc00000000000 */
[----:B------:R-:W-:-:S00]  /*3450*/  NOP ;  /* 0x0000000000007918 */ /* 0x000fc00000000000 */
[----:B------:R-:W-:-:S00]  /*3460*/  NOP ;  /* 0x0000000000007918 */ /* 0x000fc00000000000 */
[----:B------:R-:W-:-:S00]  /*3470*/  NOP ;  /* 0x0000000000007918 */ /* 0x000fc00000000000 */
.L_x_6:


//--------------------- .nv.shared._Z21bst_sgemm_32x64x32_xnILj0ELb1EEvPK5uint2PKfS4_Pfjjjjjjjjjjj --------------------------
	.section	.nv.shared._Z21bst_sgemm_32x64x32_xnILj0ELb1EEvPK5uint2PKfS4_Pfjjjjjjjjjjj,"aw",@nobits
	.sectionflags	@""
	.align	4
.nv.shared._Z21bst_sgemm_32x64x32_xnILj0ELb1EEvPK5uint2PKfS4_Pfjjjjjjjjjjj:
	.zero		13440


//--------------------- .nv.shared.reserved.0     --------------------------
	.section	.nv.shared.reserved.0,"aw",@nobits
	.weak		__nv_reservedSMEM_offset_0_alias
	.size		__nv_reservedSMEM_offset_0_alias, 0, 64
	.other		__nv_reservedSMEM_offset_0_alias,@"STO_CUDA_RESERVED_SHARED STV_DEFAULT"
__nv_reservedSMEM_offset_0_alias:
	.zero		0
	.zero		64


//--------------------- .nv.constant0._Z21bst_sgemm_32x64x32_xnILj0ELb1EEvPK5uint2PKfS4_Pfjjjjjjjjjjj --------------------------
	.section	.nv.constant0._Z21bst_sgemm_32x64x32_xnILj0ELb1EEvPK5uint2PKfS4_Pfjjjjjjjjjjj,"a",@progbits
	.sectionflags	@""
	.align	4
.nv.constant0._Z21bst_sgemm_32x64x32_xnILj0ELb1EEvPK5uint2PKfS4_Pfjjjjjjjjjjj:
	.zero		972


//--------------------- SYMBOLS --------------------------

	.type		.nv.reservedSmem.offset0,@object
	.size		.nv.reservedSmem.offset0,0x4
	.type		.nv.reservedSmem.cap,@object
	.size		.nv.reservedSmem.cap,0x4
